//
// Generated by NVIDIA NVVM Compiler
//
// Compiler Build ID: CL-36424714
// Cuda compilation tools, release 13.0, V13.0.88
// Based on NVVM 20.0.0
//

.version 9.0
.target sm_100
.address_size 64

	// .globl	_Z15block_FW_phase1iiPj
// _ZZ15block_FW_phase1iiPjE6s_dist has been demoted
// _ZZ19block_FW_phase2_rowiiPjE4self has been demoted
// _ZZ19block_FW_phase2_rowiiPjE5pivot has been demoted
// _ZZ22block_FW_phase2_columniiPjE4self has been demoted
// _ZZ22block_FW_phase2_columniiPjE5pivot has been demoted
// _ZZ15block_FW_phase3iiiiPjE2ij has been demoted
// _ZZ15block_FW_phase3iiiiPjE2ik has been demoted
// _ZZ15block_FW_phase3iiiiPjE2kj has been demoted

.visible .entry _Z15block_FW_phase1iiPj(
	.param .u32 _Z15block_FW_phase1iiPj_param_0,
	.param .u32 _Z15block_FW_phase1iiPj_param_1,
	.param .u64 .ptr .align 1 _Z15block_FW_phase1iiPj_param_2
)
{
	.reg .b32 	%r<1302>;
	.reg .b64 	%rd<7>;
	// demoted variable
	.shared .align 4 .b8 _ZZ15block_FW_phase1iiPjE6s_dist[16384];
	ld.param.u32 	%r1, [_Z15block_FW_phase1iiPj_param_0];
	ld.param.u32 	%r2, [_Z15block_FW_phase1iiPj_param_1];
	ld.param.u64 	%rd1, [_Z15block_FW_phase1iiPj_param_2];
	cvta.to.global.u64 	%rd2, %rd1;
	shl.b32 	%r3, %r2, 6;
	mov.u32 	%r4, %tid.x;
	mov.u32 	%r5, %tid.y;
	add.s32 	%r6, %r3, %r5;
	mad.lo.s32 	%r7, %r6, %r1, %r3;
	shl.b32 	%r8, %r5, 8;
	mov.u32 	%r9, _ZZ15block_FW_phase1iiPjE6s_dist;
	add.s32 	%r10, %r9, %r8;
	add.s32 	%r11, %r7, %r4;
	mul.wide.s32 	%rd3, %r11, 4;
	add.s64 	%rd4, %rd2, %rd3;
	ld.global.u32 	%r12, [%rd4];
	shl.b32 	%r13, %r4, 2;
	add.s32 	%r14, %r10, %r13;
	st.shared.u32 	[%r14], %r12;
	ld.global.u32 	%r15, [%rd4+128];
	st.shared.u32 	[%r14+128], %r15;
	add.s32 	%r16, %r6, 32;
	mad.lo.s32 	%r17, %r16, %r1, %r3;
	add.s32 	%r18, %r17, %r4;
	mul.wide.s32 	%rd5, %r18, 4;
	add.s64 	%rd6, %rd2, %rd5;
	ld.global.u32 	%r19, [%rd6];
	st.shared.u32 	[%r14+8192], %r19;
	ld.global.u32 	%r20, [%rd6+128];
	st.shared.u32 	[%r14+8320], %r20;
	bar.sync 	0;
	ld.shared.u32 	%r21, [%r10];
	add.s32 	%r22, %r9, %r13;
	ld.shared.u32 	%r23, [%r22];
	add.s32 	%r24, %r23, %r21;
	ld.shared.u32 	%r25, [%r14];
	min.u32 	%r26, %r25, %r24;
	st.shared.u32 	[%r14], %r26;
	ld.shared.u32 	%r27, [%r10];
	ld.shared.u32 	%r28, [%r22+128];
	add.s32 	%r29, %r28, %r27;
	ld.shared.u32 	%r30, [%r14+128];
	min.u32 	%r31, %r30, %r29;
	st.shared.u32 	[%r14+128], %r31;
	ld.shared.u32 	%r32, [%r10+8192];
	ld.shared.u32 	%r33, [%r22];
	add.s32 	%r34, %r33, %r32;
	ld.shared.u32 	%r35, [%r14+8192];
	min.u32 	%r36, %r35, %r34;
	st.shared.u32 	[%r14+8192], %r36;
	ld.shared.u32 	%r37, [%r10+8192];
	ld.shared.u32 	%r38, [%r22+128];
	add.s32 	%r39, %r38, %r37;
	ld.shared.u32 	%r40, [%r14+8320];
	min.u32 	%r41, %r40, %r39;
	st.shared.u32 	[%r14+8320], %r41;
	bar.sync 	0;
	ld.shared.u32 	%r42, [%r10+4];
	ld.shared.u32 	%r43, [%r22+256];
	add.s32 	%r44, %r43, %r42;
	ld.shared.u32 	%r45, [%r14];
	min.u32 	%r46, %r45, %r44;
	st.shared.u32 	[%r14], %r46;
	ld.shared.u32 	%r47, [%r10+4];
	ld.shared.u32 	%r48, [%r22+384];
	add.s32 	%r49, %r48, %r47;
	ld.shared.u32 	%r50, [%r14+128];
	min.u32 	%r51, %r50, %r49;
	st.shared.u32 	[%r14+128], %r51;
	ld.shared.u32 	%r52, [%r10+8196];
	ld.shared.u32 	%r53, [%r22+256];
	add.s32 	%r54, %r53, %r52;
	ld.shared.u32 	%r55, [%r14+8192];
	min.u32 	%r56, %r55, %r54;
	st.shared.u32 	[%r14+8192], %r56;
	ld.shared.u32 	%r57, [%r10+8196];
	ld.shared.u32 	%r58, [%r22+384];
	add.s32 	%r59, %r58, %r57;
	ld.shared.u32 	%r60, [%r14+8320];
	min.u32 	%r61, %r60, %r59;
	st.shared.u32 	[%r14+8320], %r61;
	bar.sync 	0;
	ld.shared.u32 	%r62, [%r10+8];
	ld.shared.u32 	%r63, [%r22+512];
	add.s32 	%r64, %r63, %r62;
	ld.shared.u32 	%r65, [%r14];
	min.u32 	%r66, %r65, %r64;
	st.shared.u32 	[%r14], %r66;
	ld.shared.u32 	%r67, [%r10+8];
	ld.shared.u32 	%r68, [%r22+640];
	add.s32 	%r69, %r68, %r67;
	ld.shared.u32 	%r70, [%r14+128];
	min.u32 	%r71, %r70, %r69;
	st.shared.u32 	[%r14+128], %r71;
	ld.shared.u32 	%r72, [%r10+8200];
	ld.shared.u32 	%r73, [%r22+512];
	add.s32 	%r74, %r73, %r72;
	ld.shared.u32 	%r75, [%r14+8192];
	min.u32 	%r76, %r75, %r74;
	st.shared.u32 	[%r14+8192], %r76;
	ld.shared.u32 	%r77, [%r10+8200];
	ld.shared.u32 	%r78, [%r22+640];
	add.s32 	%r79, %r78, %r77;
	ld.shared.u32 	%r80, [%r14+8320];
	min.u32 	%r81, %r80, %r79;
	st.shared.u32 	[%r14+8320], %r81;
	bar.sync 	0;
	ld.shared.u32 	%r82, [%r10+12];
	ld.shared.u32 	%r83, [%r22+768];
	add.s32 	%r84, %r83, %r82;
	ld.shared.u32 	%r85, [%r14];
	min.u32 	%r86, %r85, %r84;
	st.shared.u32 	[%r14], %r86;
	ld.shared.u32 	%r87, [%r10+12];
	ld.shared.u32 	%r88, [%r22+896];
	add.s32 	%r89, %r88, %r87;
	ld.shared.u32 	%r90, [%r14+128];
	min.u32 	%r91, %r90, %r89;
	st.shared.u32 	[%r14+128], %r91;
	ld.shared.u32 	%r92, [%r10+8204];
	ld.shared.u32 	%r93, [%r22+768];
	add.s32 	%r94, %r93, %r92;
	ld.shared.u32 	%r95, [%r14+8192];
	min.u32 	%r96, %r95, %r94;
	st.shared.u32 	[%r14+8192], %r96;
	ld.shared.u32 	%r97, [%r10+8204];
	ld.shared.u32 	%r98, [%r22+896];
	add.s32 	%r99, %r98, %r97;
	ld.shared.u32 	%r100, [%r14+8320];
	min.u32 	%r101, %r100, %r99;
	st.shared.u32 	[%r14+8320], %r101;
	bar.sync 	0;
	ld.shared.u32 	%r102, [%r10+16];
	ld.shared.u32 	%r103, [%r22+1024];
	add.s32 	%r104, %r103, %r102;
	ld.shared.u32 	%r105, [%r14];
	min.u32 	%r106, %r105, %r104;
	st.shared.u32 	[%r14], %r106;
	ld.shared.u32 	%r107, [%r10+16];
	ld.shared.u32 	%r108, [%r22+1152];
	add.s32 	%r109, %r108, %r107;
	ld.shared.u32 	%r110, [%r14+128];
	min.u32 	%r111, %r110, %r109;
	st.shared.u32 	[%r14+128], %r111;
	ld.shared.u32 	%r112, [%r10+8208];
	ld.shared.u32 	%r113, [%r22+1024];
	add.s32 	%r114, %r113, %r112;
	ld.shared.u32 	%r115, [%r14+8192];
	min.u32 	%r116, %r115, %r114;
	st.shared.u32 	[%r14+8192], %r116;
	ld.shared.u32 	%r117, [%r10+8208];
	ld.shared.u32 	%r118, [%r22+1152];
	add.s32 	%r119, %r118, %r117;
	ld.shared.u32 	%r120, [%r14+8320];
	min.u32 	%r121, %r120, %r119;
	st.shared.u32 	[%r14+8320], %r121;
	bar.sync 	0;
	ld.shared.u32 	%r122, [%r10+20];
	ld.shared.u32 	%r123, [%r22+1280];
	add.s32 	%r124, %r123, %r122;
	ld.shared.u32 	%r125, [%r14];
	min.u32 	%r126, %r125, %r124;
	st.shared.u32 	[%r14], %r126;
	ld.shared.u32 	%r127, [%r10+20];
	ld.shared.u32 	%r128, [%r22+1408];
	add.s32 	%r129, %r128, %r127;
	ld.shared.u32 	%r130, [%r14+128];
	min.u32 	%r131, %r130, %r129;
	st.shared.u32 	[%r14+128], %r131;
	ld.shared.u32 	%r132, [%r10+8212];
	ld.shared.u32 	%r133, [%r22+1280];
	add.s32 	%r134, %r133, %r132;
	ld.shared.u32 	%r135, [%r14+8192];
	min.u32 	%r136, %r135, %r134;
	st.shared.u32 	[%r14+8192], %r136;
	ld.shared.u32 	%r137, [%r10+8212];
	ld.shared.u32 	%r138, [%r22+1408];
	add.s32 	%r139, %r138, %r137;
	ld.shared.u32 	%r140, [%r14+8320];
	min.u32 	%r141, %r140, %r139;
	st.shared.u32 	[%r14+8320], %r141;
	bar.sync 	0;
	ld.shared.u32 	%r142, [%r10+24];
	ld.shared.u32 	%r143, [%r22+1536];
	add.s32 	%r144, %r143, %r142;
	ld.shared.u32 	%r145, [%r14];
	min.u32 	%r146, %r145, %r144;
	st.shared.u32 	[%r14], %r146;
	ld.shared.u32 	%r147, [%r10+24];
	ld.shared.u32 	%r148, [%r22+1664];
	add.s32 	%r149, %r148, %r147;
	ld.shared.u32 	%r150, [%r14+128];
	min.u32 	%r151, %r150, %r149;
	st.shared.u32 	[%r14+128], %r151;
	ld.shared.u32 	%r152, [%r10+8216];
	ld.shared.u32 	%r153, [%r22+1536];
	add.s32 	%r154, %r153, %r152;
	ld.shared.u32 	%r155, [%r14+8192];
	min.u32 	%r156, %r155, %r154;
	st.shared.u32 	[%r14+8192], %r156;
	ld.shared.u32 	%r157, [%r10+8216];
	ld.shared.u32 	%r158, [%r22+1664];
	add.s32 	%r159, %r158, %r157;
	ld.shared.u32 	%r160, [%r14+8320];
	min.u32 	%r161, %r160, %r159;
	st.shared.u32 	[%r14+8320], %r161;
	bar.sync 	0;
	ld.shared.u32 	%r162, [%r10+28];
	ld.shared.u32 	%r163, [%r22+1792];
	add.s32 	%r164, %r163, %r162;
	ld.shared.u32 	%r165, [%r14];
	min.u32 	%r166, %r165, %r164;
	st.shared.u32 	[%r14], %r166;
	ld.shared.u32 	%r167, [%r10+28];
	ld.shared.u32 	%r168, [%r22+1920];
	add.s32 	%r169, %r168, %r167;
	ld.shared.u32 	%r170, [%r14+128];
	min.u32 	%r171, %r170, %r169;
	st.shared.u32 	[%r14+128], %r171;
	ld.shared.u32 	%r172, [%r10+8220];
	ld.shared.u32 	%r173, [%r22+1792];
	add.s32 	%r174, %r173, %r172;
	ld.shared.u32 	%r175, [%r14+8192];
	min.u32 	%r176, %r175, %r174;
	st.shared.u32 	[%r14+8192], %r176;
	ld.shared.u32 	%r177, [%r10+8220];
	ld.shared.u32 	%r178, [%r22+1920];
	add.s32 	%r179, %r178, %r177;
	ld.shared.u32 	%r180, [%r14+8320];
	min.u32 	%r181, %r180, %r179;
	st.shared.u32 	[%r14+8320], %r181;
	bar.sync 	0;
	ld.shared.u32 	%r182, [%r10+32];
	ld.shared.u32 	%r183, [%r22+2048];
	add.s32 	%r184, %r183, %r182;
	ld.shared.u32 	%r185, [%r14];
	min.u32 	%r186, %r185, %r184;
	st.shared.u32 	[%r14], %r186;
	ld.shared.u32 	%r187, [%r10+32];
	ld.shared.u32 	%r188, [%r22+2176];
	add.s32 	%r189, %r188, %r187;
	ld.shared.u32 	%r190, [%r14+128];
	min.u32 	%r191, %r190, %r189;
	st.shared.u32 	[%r14+128], %r191;
	ld.shared.u32 	%r192, [%r10+8224];
	ld.shared.u32 	%r193, [%r22+2048];
	add.s32 	%r194, %r193, %r192;
	ld.shared.u32 	%r195, [%r14+8192];
	min.u32 	%r196, %r195, %r194;
	st.shared.u32 	[%r14+8192], %r196;
	ld.shared.u32 	%r197, [%r10+8224];
	ld.shared.u32 	%r198, [%r22+2176];
	add.s32 	%r199, %r198, %r197;
	ld.shared.u32 	%r200, [%r14+8320];
	min.u32 	%r201, %r200, %r199;
	st.shared.u32 	[%r14+8320], %r201;
	bar.sync 	0;
	ld.shared.u32 	%r202, [%r10+36];
	ld.shared.u32 	%r203, [%r22+2304];
	add.s32 	%r204, %r203, %r202;
	ld.shared.u32 	%r205, [%r14];
	min.u32 	%r206, %r205, %r204;
	st.shared.u32 	[%r14], %r206;
	ld.shared.u32 	%r207, [%r10+36];
	ld.shared.u32 	%r208, [%r22+2432];
	add.s32 	%r209, %r208, %r207;
	ld.shared.u32 	%r210, [%r14+128];
	min.u32 	%r211, %r210, %r209;
	st.shared.u32 	[%r14+128], %r211;
	ld.shared.u32 	%r212, [%r10+8228];
	ld.shared.u32 	%r213, [%r22+2304];
	add.s32 	%r214, %r213, %r212;
	ld.shared.u32 	%r215, [%r14+8192];
	min.u32 	%r216, %r215, %r214;
	st.shared.u32 	[%r14+8192], %r216;
	ld.shared.u32 	%r217, [%r10+8228];
	ld.shared.u32 	%r218, [%r22+2432];
	add.s32 	%r219, %r218, %r217;
	ld.shared.u32 	%r220, [%r14+8320];
	min.u32 	%r221, %r220, %r219;
	st.shared.u32 	[%r14+8320], %r221;
	bar.sync 	0;
	ld.shared.u32 	%r222, [%r10+40];
	ld.shared.u32 	%r223, [%r22+2560];
	add.s32 	%r224, %r223, %r222;
	ld.shared.u32 	%r225, [%r14];
	min.u32 	%r226, %r225, %r224;
	st.shared.u32 	[%r14], %r226;
	ld.shared.u32 	%r227, [%r10+40];
	ld.shared.u32 	%r228, [%r22+2688];
	add.s32 	%r229, %r228, %r227;
	ld.shared.u32 	%r230, [%r14+128];
	min.u32 	%r231, %r230, %r229;
	st.shared.u32 	[%r14+128], %r231;
	ld.shared.u32 	%r232, [%r10+8232];
	ld.shared.u32 	%r233, [%r22+2560];
	add.s32 	%r234, %r233, %r232;
	ld.shared.u32 	%r235, [%r14+8192];
	min.u32 	%r236, %r235, %r234;
	st.shared.u32 	[%r14+8192], %r236;
	ld.shared.u32 	%r237, [%r10+8232];
	ld.shared.u32 	%r238, [%r22+2688];
	add.s32 	%r239, %r238, %r237;
	ld.shared.u32 	%r240, [%r14+8320];
	min.u32 	%r241, %r240, %r239;
	st.shared.u32 	[%r14+8320], %r241;
	bar.sync 	0;
	ld.shared.u32 	%r242, [%r10+44];
	ld.shared.u32 	%r243, [%r22+2816];
	add.s32 	%r244, %r243, %r242;
	ld.shared.u32 	%r245, [%r14];
	min.u32 	%r246, %r245, %r244;
	st.shared.u32 	[%r14], %r246;
	ld.shared.u32 	%r247, [%r10+44];
	ld.shared.u32 	%r248, [%r22+2944];
	add.s32 	%r249, %r248, %r247;
	ld.shared.u32 	%r250, [%r14+128];
	min.u32 	%r251, %r250, %r249;
	st.shared.u32 	[%r14+128], %r251;
	ld.shared.u32 	%r252, [%r10+8236];
	ld.shared.u32 	%r253, [%r22+2816];
	add.s32 	%r254, %r253, %r252;
	ld.shared.u32 	%r255, [%r14+8192];
	min.u32 	%r256, %r255, %r254;
	st.shared.u32 	[%r14+8192], %r256;
	ld.shared.u32 	%r257, [%r10+8236];
	ld.shared.u32 	%r258, [%r22+2944];
	add.s32 	%r259, %r258, %r257;
	ld.shared.u32 	%r260, [%r14+8320];
	min.u32 	%r261, %r260, %r259;
	st.shared.u32 	[%r14+8320], %r261;
	bar.sync 	0;
	ld.shared.u32 	%r262, [%r10+48];
	ld.shared.u32 	%r263, [%r22+3072];
	add.s32 	%r264, %r263, %r262;
	ld.shared.u32 	%r265, [%r14];
	min.u32 	%r266, %r265, %r264;
	st.shared.u32 	[%r14], %r266;
	ld.shared.u32 	%r267, [%r10+48];
	ld.shared.u32 	%r268, [%r22+3200];
	add.s32 	%r269, %r268, %r267;
	ld.shared.u32 	%r270, [%r14+128];
	min.u32 	%r271, %r270, %r269;
	st.shared.u32 	[%r14+128], %r271;
	ld.shared.u32 	%r272, [%r10+8240];
	ld.shared.u32 	%r273, [%r22+3072];
	add.s32 	%r274, %r273, %r272;
	ld.shared.u32 	%r275, [%r14+8192];
	min.u32 	%r276, %r275, %r274;
	st.shared.u32 	[%r14+8192], %r276;
	ld.shared.u32 	%r277, [%r10+8240];
	ld.shared.u32 	%r278, [%r22+3200];
	add.s32 	%r279, %r278, %r277;
	ld.shared.u32 	%r280, [%r14+8320];
	min.u32 	%r281, %r280, %r279;
	st.shared.u32 	[%r14+8320], %r281;
	bar.sync 	0;
	ld.shared.u32 	%r282, [%r10+52];
	ld.shared.u32 	%r283, [%r22+3328];
	add.s32 	%r284, %r283, %r282;
	ld.shared.u32 	%r285, [%r14];
	min.u32 	%r286, %r285, %r284;
	st.shared.u32 	[%r14], %r286;
	ld.shared.u32 	%r287, [%r10+52];
	ld.shared.u32 	%r288, [%r22+3456];
	add.s32 	%r289, %r288, %r287;
	ld.shared.u32 	%r290, [%r14+128];
	min.u32 	%r291, %r290, %r289;
	st.shared.u32 	[%r14+128], %r291;
	ld.shared.u32 	%r292, [%r10+8244];
	ld.shared.u32 	%r293, [%r22+3328];
	add.s32 	%r294, %r293, %r292;
	ld.shared.u32 	%r295, [%r14+8192];
	min.u32 	%r296, %r295, %r294;
	st.shared.u32 	[%r14+8192], %r296;
	ld.shared.u32 	%r297, [%r10+8244];
	ld.shared.u32 	%r298, [%r22+3456];
	add.s32 	%r299, %r298, %r297;
	ld.shared.u32 	%r300, [%r14+8320];
	min.u32 	%r301, %r300, %r299;
	st.shared.u32 	[%r14+8320], %r301;
	bar.sync 	0;
	ld.shared.u32 	%r302, [%r10+56];
	ld.shared.u32 	%r303, [%r22+3584];
	add.s32 	%r304, %r303, %r302;
	ld.shared.u32 	%r305, [%r14];
	min.u32 	%r306, %r305, %r304;
	st.shared.u32 	[%r14], %r306;
	ld.shared.u32 	%r307, [%r10+56];
	ld.shared.u32 	%r308, [%r22+3712];
	add.s32 	%r309, %r308, %r307;
	ld.shared.u32 	%r310, [%r14+128];
	min.u32 	%r311, %r310, %r309;
	st.shared.u32 	[%r14+128], %r311;
	ld.shared.u32 	%r312, [%r10+8248];
	ld.shared.u32 	%r313, [%r22+3584];
	add.s32 	%r314, %r313, %r312;
	ld.shared.u32 	%r315, [%r14+8192];
	min.u32 	%r316, %r315, %r314;
	st.shared.u32 	[%r14+8192], %r316;
	ld.shared.u32 	%r317, [%r10+8248];
	ld.shared.u32 	%r318, [%r22+3712];
	add.s32 	%r319, %r318, %r317;
	ld.shared.u32 	%r320, [%r14+8320];
	min.u32 	%r321, %r320, %r319;
	st.shared.u32 	[%r14+8320], %r321;
	bar.sync 	0;
	ld.shared.u32 	%r322, [%r10+60];
	ld.shared.u32 	%r323, [%r22+3840];
	add.s32 	%r324, %r323, %r322;
	ld.shared.u32 	%r325, [%r14];
	min.u32 	%r326, %r325, %r324;
	st.shared.u32 	[%r14], %r326;
	ld.shared.u32 	%r327, [%r10+60];
	ld.shared.u32 	%r328, [%r22+3968];
	add.s32 	%r329, %r328, %r327;
	ld.shared.u32 	%r330, [%r14+128];
	min.u32 	%r331, %r330, %r329;
	st.shared.u32 	[%r14+128], %r331;
	ld.shared.u32 	%r332, [%r10+8252];
	ld.shared.u32 	%r333, [%r22+3840];
	add.s32 	%r334, %r333, %r332;
	ld.shared.u32 	%r335, [%r14+8192];
	min.u32 	%r336, %r335, %r334;
	st.shared.u32 	[%r14+8192], %r336;
	ld.shared.u32 	%r337, [%r10+8252];
	ld.shared.u32 	%r338, [%r22+3968];
	add.s32 	%r339, %r338, %r337;
	ld.shared.u32 	%r340, [%r14+8320];
	min.u32 	%r341, %r340, %r339;
	st.shared.u32 	[%r14+8320], %r341;
	bar.sync 	0;
	ld.shared.u32 	%r342, [%r10+64];
	ld.shared.u32 	%r343, [%r22+4096];
	add.s32 	%r344, %r343, %r342;
	ld.shared.u32 	%r345, [%r14];
	min.u32 	%r346, %r345, %r344;
	st.shared.u32 	[%r14], %r346;
	ld.shared.u32 	%r347, [%r10+64];
	ld.shared.u32 	%r348, [%r22+4224];
	add.s32 	%r349, %r348, %r347;
	ld.shared.u32 	%r350, [%r14+128];
	min.u32 	%r351, %r350, %r349;
	st.shared.u32 	[%r14+128], %r351;
	ld.shared.u32 	%r352, [%r10+8256];
	ld.shared.u32 	%r353, [%r22+4096];
	add.s32 	%r354, %r353, %r352;
	ld.shared.u32 	%r355, [%r14+8192];
	min.u32 	%r356, %r355, %r354;
	st.shared.u32 	[%r14+8192], %r356;
	ld.shared.u32 	%r357, [%r10+8256];
	ld.shared.u32 	%r358, [%r22+4224];
	add.s32 	%r359, %r358, %r357;
	ld.shared.u32 	%r360, [%r14+8320];
	min.u32 	%r361, %r360, %r359;
	st.shared.u32 	[%r14+8320], %r361;
	bar.sync 	0;
	ld.shared.u32 	%r362, [%r10+68];
	ld.shared.u32 	%r363, [%r22+4352];
	add.s32 	%r364, %r363, %r362;
	ld.shared.u32 	%r365, [%r14];
	min.u32 	%r366, %r365, %r364;
	st.shared.u32 	[%r14], %r366;
	ld.shared.u32 	%r367, [%r10+68];
	ld.shared.u32 	%r368, [%r22+4480];
	add.s32 	%r369, %r368, %r367;
	ld.shared.u32 	%r370, [%r14+128];
	min.u32 	%r371, %r370, %r369;
	st.shared.u32 	[%r14+128], %r371;
	ld.shared.u32 	%r372, [%r10+8260];
	ld.shared.u32 	%r373, [%r22+4352];
	add.s32 	%r374, %r373, %r372;
	ld.shared.u32 	%r375, [%r14+8192];
	min.u32 	%r376, %r375, %r374;
	st.shared.u32 	[%r14+8192], %r376;
	ld.shared.u32 	%r377, [%r10+8260];
	ld.shared.u32 	%r378, [%r22+4480];
	add.s32 	%r379, %r378, %r377;
	ld.shared.u32 	%r380, [%r14+8320];
	min.u32 	%r381, %r380, %r379;
	st.shared.u32 	[%r14+8320], %r381;
	bar.sync 	0;
	ld.shared.u32 	%r382, [%r10+72];
	ld.shared.u32 	%r383, [%r22+4608];
	add.s32 	%r384, %r383, %r382;
	ld.shared.u32 	%r385, [%r14];
	min.u32 	%r386, %r385, %r384;
	st.shared.u32 	[%r14], %r386;
	ld.shared.u32 	%r387, [%r10+72];
	ld.shared.u32 	%r388, [%r22+4736];
	add.s32 	%r389, %r388, %r387;
	ld.shared.u32 	%r390, [%r14+128];
	min.u32 	%r391, %r390, %r389;
	st.shared.u32 	[%r14+128], %r391;
	ld.shared.u32 	%r392, [%r10+8264];
	ld.shared.u32 	%r393, [%r22+4608];
	add.s32 	%r394, %r393, %r392;
	ld.shared.u32 	%r395, [%r14+8192];
	min.u32 	%r396, %r395, %r394;
	st.shared.u32 	[%r14+8192], %r396;
	ld.shared.u32 	%r397, [%r10+8264];
	ld.shared.u32 	%r398, [%r22+4736];
	add.s32 	%r399, %r398, %r397;
	ld.shared.u32 	%r400, [%r14+8320];
	min.u32 	%r401, %r400, %r399;
	st.shared.u32 	[%r14+8320], %r401;
	bar.sync 	0;
	ld.shared.u32 	%r402, [%r10+76];
	ld.shared.u32 	%r403, [%r22+4864];
	add.s32 	%r404, %r403, %r402;
	ld.shared.u32 	%r405, [%r14];
	min.u32 	%r406, %r405, %r404;
	st.shared.u32 	[%r14], %r406;
	ld.shared.u32 	%r407, [%r10+76];
	ld.shared.u32 	%r408, [%r22+4992];
	add.s32 	%r409, %r408, %r407;
	ld.shared.u32 	%r410, [%r14+128];
	min.u32 	%r411, %r410, %r409;
	st.shared.u32 	[%r14+128], %r411;
	ld.shared.u32 	%r412, [%r10+8268];
	ld.shared.u32 	%r413, [%r22+4864];
	add.s32 	%r414, %r413, %r412;
	ld.shared.u32 	%r415, [%r14+8192];
	min.u32 	%r416, %r415, %r414;
	st.shared.u32 	[%r14+8192], %r416;
	ld.shared.u32 	%r417, [%r10+8268];
	ld.shared.u32 	%r418, [%r22+4992];
	add.s32 	%r419, %r418, %r417;
	ld.shared.u32 	%r420, [%r14+8320];
	min.u32 	%r421, %r420, %r419;
	st.shared.u32 	[%r14+8320], %r421;
	bar.sync 	0;
	ld.shared.u32 	%r422, [%r10+80];
	ld.shared.u32 	%r423, [%r22+5120];
	add.s32 	%r424, %r423, %r422;
	ld.shared.u32 	%r425, [%r14];
	min.u32 	%r426, %r425, %r424;
	st.shared.u32 	[%r14], %r426;
	ld.shared.u32 	%r427, [%r10+80];
	ld.shared.u32 	%r428, [%r22+5248];
	add.s32 	%r429, %r428, %r427;
	ld.shared.u32 	%r430, [%r14+128];
	min.u32 	%r431, %r430, %r429;
	st.shared.u32 	[%r14+128], %r431;
	ld.shared.u32 	%r432, [%r10+8272];
	ld.shared.u32 	%r433, [%r22+5120];
	add.s32 	%r434, %r433, %r432;
	ld.shared.u32 	%r435, [%r14+8192];
	min.u32 	%r436, %r435, %r434;
	st.shared.u32 	[%r14+8192], %r436;
	ld.shared.u32 	%r437, [%r10+8272];
	ld.shared.u32 	%r438, [%r22+5248];
	add.s32 	%r439, %r438, %r437;
	ld.shared.u32 	%r440, [%r14+8320];
	min.u32 	%r441, %r440, %r439;
	st.shared.u32 	[%r14+8320], %r441;
	bar.sync 	0;
	ld.shared.u32 	%r442, [%r10+84];
	ld.shared.u32 	%r443, [%r22+5376];
	add.s32 	%r444, %r443, %r442;
	ld.shared.u32 	%r445, [%r14];
	min.u32 	%r446, %r445, %r444;
	st.shared.u32 	[%r14], %r446;
	ld.shared.u32 	%r447, [%r10+84];
	ld.shared.u32 	%r448, [%r22+5504];
	add.s32 	%r449, %r448, %r447;
	ld.shared.u32 	%r450, [%r14+128];
	min.u32 	%r451, %r450, %r449;
	st.shared.u32 	[%r14+128], %r451;
	ld.shared.u32 	%r452, [%r10+8276];
	ld.shared.u32 	%r453, [%r22+5376];
	add.s32 	%r454, %r453, %r452;
	ld.shared.u32 	%r455, [%r14+8192];
	min.u32 	%r456, %r455, %r454;
	st.shared.u32 	[%r14+8192], %r456;
	ld.shared.u32 	%r457, [%r10+8276];
	ld.shared.u32 	%r458, [%r22+5504];
	add.s32 	%r459, %r458, %r457;
	ld.shared.u32 	%r460, [%r14+8320];
	min.u32 	%r461, %r460, %r459;
	st.shared.u32 	[%r14+8320], %r461;
	bar.sync 	0;
	ld.shared.u32 	%r462, [%r10+88];
	ld.shared.u32 	%r463, [%r22+5632];
	add.s32 	%r464, %r463, %r462;
	ld.shared.u32 	%r465, [%r14];
	min.u32 	%r466, %r465, %r464;
	st.shared.u32 	[%r14], %r466;
	ld.shared.u32 	%r467, [%r10+88];
	ld.shared.u32 	%r468, [%r22+5760];
	add.s32 	%r469, %r468, %r467;
	ld.shared.u32 	%r470, [%r14+128];
	min.u32 	%r471, %r470, %r469;
	st.shared.u32 	[%r14+128], %r471;
	ld.shared.u32 	%r472, [%r10+8280];
	ld.shared.u32 	%r473, [%r22+5632];
	add.s32 	%r474, %r473, %r472;
	ld.shared.u32 	%r475, [%r14+8192];
	min.u32 	%r476, %r475, %r474;
	st.shared.u32 	[%r14+8192], %r476;
	ld.shared.u32 	%r477, [%r10+8280];
	ld.shared.u32 	%r478, [%r22+5760];
	add.s32 	%r479, %r478, %r477;
	ld.shared.u32 	%r480, [%r14+8320];
	min.u32 	%r481, %r480, %r479;
	st.shared.u32 	[%r14+8320], %r481;
	bar.sync 	0;
	ld.shared.u32 	%r482, [%r10+92];
	ld.shared.u32 	%r483, [%r22+5888];
	add.s32 	%r484, %r483, %r482;
	ld.shared.u32 	%r485, [%r14];
	min.u32 	%r486, %r485, %r484;
	st.shared.u32 	[%r14], %r486;
	ld.shared.u32 	%r487, [%r10+92];
	ld.shared.u32 	%r488, [%r22+6016];
	add.s32 	%r489, %r488, %r487;
	ld.shared.u32 	%r490, [%r14+128];
	min.u32 	%r491, %r490, %r489;
	st.shared.u32 	[%r14+128], %r491;
	ld.shared.u32 	%r492, [%r10+8284];
	ld.shared.u32 	%r493, [%r22+5888];
	add.s32 	%r494, %r493, %r492;
	ld.shared.u32 	%r495, [%r14+8192];
	min.u32 	%r496, %r495, %r494;
	st.shared.u32 	[%r14+8192], %r496;
	ld.shared.u32 	%r497, [%r10+8284];
	ld.shared.u32 	%r498, [%r22+6016];
	add.s32 	%r499, %r498, %r497;
	ld.shared.u32 	%r500, [%r14+8320];
	min.u32 	%r501, %r500, %r499;
	st.shared.u32 	[%r14+8320], %r501;
	bar.sync 	0;
	ld.shared.u32 	%r502, [%r10+96];
	ld.shared.u32 	%r503, [%r22+6144];
	add.s32 	%r504, %r503, %r502;
	ld.shared.u32 	%r505, [%r14];
	min.u32 	%r506, %r505, %r504;
	st.shared.u32 	[%r14], %r506;
	ld.shared.u32 	%r507, [%r10+96];
	ld.shared.u32 	%r508, [%r22+6272];
	add.s32 	%r509, %r508, %r507;
	ld.shared.u32 	%r510, [%r14+128];
	min.u32 	%r511, %r510, %r509;
	st.shared.u32 	[%r14+128], %r511;
	ld.shared.u32 	%r512, [%r10+8288];
	ld.shared.u32 	%r513, [%r22+6144];
	add.s32 	%r514, %r513, %r512;
	ld.shared.u32 	%r515, [%r14+8192];
	min.u32 	%r516, %r515, %r514;
	st.shared.u32 	[%r14+8192], %r516;
	ld.shared.u32 	%r517, [%r10+8288];
	ld.shared.u32 	%r518, [%r22+6272];
	add.s32 	%r519, %r518, %r517;
	ld.shared.u32 	%r520, [%r14+8320];
	min.u32 	%r521, %r520, %r519;
	st.shared.u32 	[%r14+8320], %r521;
	bar.sync 	0;
	ld.shared.u32 	%r522, [%r10+100];
	ld.shared.u32 	%r523, [%r22+6400];
	add.s32 	%r524, %r523, %r522;
	ld.shared.u32 	%r525, [%r14];
	min.u32 	%r526, %r525, %r524;
	st.shared.u32 	[%r14], %r526;
	ld.shared.u32 	%r527, [%r10+100];
	ld.shared.u32 	%r528, [%r22+6528];
	add.s32 	%r529, %r528, %r527;
	ld.shared.u32 	%r530, [%r14+128];
	min.u32 	%r531, %r530, %r529;
	st.shared.u32 	[%r14+128], %r531;
	ld.shared.u32 	%r532, [%r10+8292];
	ld.shared.u32 	%r533, [%r22+6400];
	add.s32 	%r534, %r533, %r532;
	ld.shared.u32 	%r535, [%r14+8192];
	min.u32 	%r536, %r535, %r534;
	st.shared.u32 	[%r14+8192], %r536;
	ld.shared.u32 	%r537, [%r10+8292];
	ld.shared.u32 	%r538, [%r22+6528];
	add.s32 	%r539, %r538, %r537;
	ld.shared.u32 	%r540, [%r14+8320];
	min.u32 	%r541, %r540, %r539;
	st.shared.u32 	[%r14+8320], %r541;
	bar.sync 	0;
	ld.shared.u32 	%r542, [%r10+104];
	ld.shared.u32 	%r543, [%r22+6656];
	add.s32 	%r544, %r543, %r542;
	ld.shared.u32 	%r545, [%r14];
	min.u32 	%r546, %r545, %r544;
	st.shared.u32 	[%r14], %r546;
	ld.shared.u32 	%r547, [%r10+104];
	ld.shared.u32 	%r548, [%r22+6784];
	add.s32 	%r549, %r548, %r547;
	ld.shared.u32 	%r550, [%r14+128];
	min.u32 	%r551, %r550, %r549;
	st.shared.u32 	[%r14+128], %r551;
	ld.shared.u32 	%r552, [%r10+8296];
	ld.shared.u32 	%r553, [%r22+6656];
	add.s32 	%r554, %r553, %r552;
	ld.shared.u32 	%r555, [%r14+8192];
	min.u32 	%r556, %r555, %r554;
	st.shared.u32 	[%r14+8192], %r556;
	ld.shared.u32 	%r557, [%r10+8296];
	ld.shared.u32 	%r558, [%r22+6784];
	add.s32 	%r559, %r558, %r557;
	ld.shared.u32 	%r560, [%r14+8320];
	min.u32 	%r561, %r560, %r559;
	st.shared.u32 	[%r14+8320], %r561;
	bar.sync 	0;
	ld.shared.u32 	%r562, [%r10+108];
	ld.shared.u32 	%r563, [%r22+6912];
	add.s32 	%r564, %r563, %r562;
	ld.shared.u32 	%r565, [%r14];
	min.u32 	%r566, %r565, %r564;
	st.shared.u32 	[%r14], %r566;
	ld.shared.u32 	%r567, [%r10+108];
	ld.shared.u32 	%r568, [%r22+7040];
	add.s32 	%r569, %r568, %r567;
	ld.shared.u32 	%r570, [%r14+128];
	min.u32 	%r571, %r570, %r569;
	st.shared.u32 	[%r14+128], %r571;
	ld.shared.u32 	%r572, [%r10+8300];
	ld.shared.u32 	%r573, [%r22+6912];
	add.s32 	%r574, %r573, %r572;
	ld.shared.u32 	%r575, [%r14+8192];
	min.u32 	%r576, %r575, %r574;
	st.shared.u32 	[%r14+8192], %r576;
	ld.shared.u32 	%r577, [%r10+8300];
	ld.shared.u32 	%r578, [%r22+7040];
	add.s32 	%r579, %r578, %r577;
	ld.shared.u32 	%r580, [%r14+8320];
	min.u32 	%r581, %r580, %r579;
	st.shared.u32 	[%r14+8320], %r581;
	bar.sync 	0;
	ld.shared.u32 	%r582, [%r10+112];
	ld.shared.u32 	%r583, [%r22+7168];
	add.s32 	%r584, %r583, %r582;
	ld.shared.u32 	%r585, [%r14];
	min.u32 	%r586, %r585, %r584;
	st.shared.u32 	[%r14], %r586;
	ld.shared.u32 	%r587, [%r10+112];
	ld.shared.u32 	%r588, [%r22+7296];
	add.s32 	%r589, %r588, %r587;
	ld.shared.u32 	%r590, [%r14+128];
	min.u32 	%r591, %r590, %r589;
	st.shared.u32 	[%r14+128], %r591;
	ld.shared.u32 	%r592, [%r10+8304];
	ld.shared.u32 	%r593, [%r22+7168];
	add.s32 	%r594, %r593, %r592;
	ld.shared.u32 	%r595, [%r14+8192];
	min.u32 	%r596, %r595, %r594;
	st.shared.u32 	[%r14+8192], %r596;
	ld.shared.u32 	%r597, [%r10+8304];
	ld.shared.u32 	%r598, [%r22+7296];
	add.s32 	%r599, %r598, %r597;
	ld.shared.u32 	%r600, [%r14+8320];
	min.u32 	%r601, %r600, %r599;
	st.shared.u32 	[%r14+8320], %r601;
	bar.sync 	0;
	ld.shared.u32 	%r602, [%r10+116];
	ld.shared.u32 	%r603, [%r22+7424];
	add.s32 	%r604, %r603, %r602;
	ld.shared.u32 	%r605, [%r14];
	min.u32 	%r606, %r605, %r604;
	st.shared.u32 	[%r14], %r606;
	ld.shared.u32 	%r607, [%r10+116];
	ld.shared.u32 	%r608, [%r22+7552];
	add.s32 	%r609, %r608, %r607;
	ld.shared.u32 	%r610, [%r14+128];
	min.u32 	%r611, %r610, %r609;
	st.shared.u32 	[%r14+128], %r611;
	ld.shared.u32 	%r612, [%r10+8308];
	ld.shared.u32 	%r613, [%r22+7424];
	add.s32 	%r614, %r613, %r612;
	ld.shared.u32 	%r615, [%r14+8192];
	min.u32 	%r616, %r615, %r614;
	st.shared.u32 	[%r14+8192], %r616;
	ld.shared.u32 	%r617, [%r10+8308];
	ld.shared.u32 	%r618, [%r22+7552];
	add.s32 	%r619, %r618, %r617;
	ld.shared.u32 	%r620, [%r14+8320];
	min.u32 	%r621, %r620, %r619;
	st.shared.u32 	[%r14+8320], %r621;
	bar.sync 	0;
	ld.shared.u32 	%r622, [%r10+120];
	ld.shared.u32 	%r623, [%r22+7680];
	add.s32 	%r624, %r623, %r622;
	ld.shared.u32 	%r625, [%r14];
	min.u32 	%r626, %r625, %r624;
	st.shared.u32 	[%r14], %r626;
	ld.shared.u32 	%r627, [%r10+120];
	ld.shared.u32 	%r628, [%r22+7808];
	add.s32 	%r629, %r628, %r627;
	ld.shared.u32 	%r630, [%r14+128];
	min.u32 	%r631, %r630, %r629;
	st.shared.u32 	[%r14+128], %r631;
	ld.shared.u32 	%r632, [%r10+8312];
	ld.shared.u32 	%r633, [%r22+7680];
	add.s32 	%r634, %r633, %r632;
	ld.shared.u32 	%r635, [%r14+8192];
	min.u32 	%r636, %r635, %r634;
	st.shared.u32 	[%r14+8192], %r636;
	ld.shared.u32 	%r637, [%r10+8312];
	ld.shared.u32 	%r638, [%r22+7808];
	add.s32 	%r639, %r638, %r637;
	ld.shared.u32 	%r640, [%r14+8320];
	min.u32 	%r641, %r640, %r639;
	st.shared.u32 	[%r14+8320], %r641;
	bar.sync 	0;
	ld.shared.u32 	%r642, [%r10+124];
	ld.shared.u32 	%r643, [%r22+7936];
	add.s32 	%r644, %r643, %r642;
	ld.shared.u32 	%r645, [%r14];
	min.u32 	%r646, %r645, %r644;
	st.shared.u32 	[%r14], %r646;
	ld.shared.u32 	%r647, [%r10+124];
	ld.shared.u32 	%r648, [%r22+8064];
	add.s32 	%r649, %r648, %r647;
	ld.shared.u32 	%r650, [%r14+128];
	min.u32 	%r651, %r650, %r649;
	st.shared.u32 	[%r14+128], %r651;
	ld.shared.u32 	%r652, [%r10+8316];
	ld.shared.u32 	%r653, [%r22+7936];
	add.s32 	%r654, %r653, %r652;
	ld.shared.u32 	%r655, [%r14+8192];
	min.u32 	%r656, %r655, %r654;
	st.shared.u32 	[%r14+8192], %r656;
	ld.shared.u32 	%r657, [%r10+8316];
	ld.shared.u32 	%r658, [%r22+8064];
	add.s32 	%r659, %r658, %r657;
	ld.shared.u32 	%r660, [%r14+8320];
	min.u32 	%r661, %r660, %r659;
	st.shared.u32 	[%r14+8320], %r661;
	bar.sync 	0;
	ld.shared.u32 	%r662, [%r10+128];
	ld.shared.u32 	%r663, [%r22+8192];
	add.s32 	%r664, %r663, %r662;
	ld.shared.u32 	%r665, [%r14];
	min.u32 	%r666, %r665, %r664;
	st.shared.u32 	[%r14], %r666;
	ld.shared.u32 	%r667, [%r10+128];
	ld.shared.u32 	%r668, [%r22+8320];
	add.s32 	%r669, %r668, %r667;
	ld.shared.u32 	%r670, [%r14+128];
	min.u32 	%r671, %r670, %r669;
	st.shared.u32 	[%r14+128], %r671;
	ld.shared.u32 	%r672, [%r10+8320];
	ld.shared.u32 	%r673, [%r22+8192];
	add.s32 	%r674, %r673, %r672;
	ld.shared.u32 	%r675, [%r14+8192];
	min.u32 	%r676, %r675, %r674;
	st.shared.u32 	[%r14+8192], %r676;
	ld.shared.u32 	%r677, [%r10+8320];
	ld.shared.u32 	%r678, [%r22+8320];
	add.s32 	%r679, %r678, %r677;
	ld.shared.u32 	%r680, [%r14+8320];
	min.u32 	%r681, %r680, %r679;
	st.shared.u32 	[%r14+8320], %r681;
	bar.sync 	0;
	ld.shared.u32 	%r682, [%r10+132];
	ld.shared.u32 	%r683, [%r22+8448];
	add.s32 	%r684, %r683, %r682;
	ld.shared.u32 	%r685, [%r14];
	min.u32 	%r686, %r685, %r684;
	st.shared.u32 	[%r14], %r686;
	ld.shared.u32 	%r687, [%r10+132];
	ld.shared.u32 	%r688, [%r22+8576];
	add.s32 	%r689, %r688, %r687;
	ld.shared.u32 	%r690, [%r14+128];
	min.u32 	%r691, %r690, %r689;
	st.shared.u32 	[%r14+128], %r691;
	ld.shared.u32 	%r692, [%r10+8324];
	ld.shared.u32 	%r693, [%r22+8448];
	add.s32 	%r694, %r693, %r692;
	ld.shared.u32 	%r695, [%r14+8192];
	min.u32 	%r696, %r695, %r694;
	st.shared.u32 	[%r14+8192], %r696;
	ld.shared.u32 	%r697, [%r10+8324];
	ld.shared.u32 	%r698, [%r22+8576];
	add.s32 	%r699, %r698, %r697;
	ld.shared.u32 	%r700, [%r14+8320];
	min.u32 	%r701, %r700, %r699;
	st.shared.u32 	[%r14+8320], %r701;
	bar.sync 	0;
	ld.shared.u32 	%r702, [%r10+136];
	ld.shared.u32 	%r703, [%r22+8704];
	add.s32 	%r704, %r703, %r702;
	ld.shared.u32 	%r705, [%r14];
	min.u32 	%r706, %r705, %r704;
	st.shared.u32 	[%r14], %r706;
	ld.shared.u32 	%r707, [%r10+136];
	ld.shared.u32 	%r708, [%r22+8832];
	add.s32 	%r709, %r708, %r707;
	ld.shared.u32 	%r710, [%r14+128];
	min.u32 	%r711, %r710, %r709;
	st.shared.u32 	[%r14+128], %r711;
	ld.shared.u32 	%r712, [%r10+8328];
	ld.shared.u32 	%r713, [%r22+8704];
	add.s32 	%r714, %r713, %r712;
	ld.shared.u32 	%r715, [%r14+8192];
	min.u32 	%r716, %r715, %r714;
	st.shared.u32 	[%r14+8192], %r716;
	ld.shared.u32 	%r717, [%r10+8328];
	ld.shared.u32 	%r718, [%r22+8832];
	add.s32 	%r719, %r718, %r717;
	ld.shared.u32 	%r720, [%r14+8320];
	min.u32 	%r721, %r720, %r719;
	st.shared.u32 	[%r14+8320], %r721;
	bar.sync 	0;
	ld.shared.u32 	%r722, [%r10+140];
	ld.shared.u32 	%r723, [%r22+8960];
	add.s32 	%r724, %r723, %r722;
	ld.shared.u32 	%r725, [%r14];
	min.u32 	%r726, %r725, %r724;
	st.shared.u32 	[%r14], %r726;
	ld.shared.u32 	%r727, [%r10+140];
	ld.shared.u32 	%r728, [%r22+9088];
	add.s32 	%r729, %r728, %r727;
	ld.shared.u32 	%r730, [%r14+128];
	min.u32 	%r731, %r730, %r729;
	st.shared.u32 	[%r14+128], %r731;
	ld.shared.u32 	%r732, [%r10+8332];
	ld.shared.u32 	%r733, [%r22+8960];
	add.s32 	%r734, %r733, %r732;
	ld.shared.u32 	%r735, [%r14+8192];
	min.u32 	%r736, %r735, %r734;
	st.shared.u32 	[%r14+8192], %r736;
	ld.shared.u32 	%r737, [%r10+8332];
	ld.shared.u32 	%r738, [%r22+9088];
	add.s32 	%r739, %r738, %r737;
	ld.shared.u32 	%r740, [%r14+8320];
	min.u32 	%r741, %r740, %r739;
	st.shared.u32 	[%r14+8320], %r741;
	bar.sync 	0;
	ld.shared.u32 	%r742, [%r10+144];
	ld.shared.u32 	%r743, [%r22+9216];
	add.s32 	%r744, %r743, %r742;
	ld.shared.u32 	%r745, [%r14];
	min.u32 	%r746, %r745, %r744;
	st.shared.u32 	[%r14], %r746;
	ld.shared.u32 	%r747, [%r10+144];
	ld.shared.u32 	%r748, [%r22+9344];
	add.s32 	%r749, %r748, %r747;
	ld.shared.u32 	%r750, [%r14+128];
	min.u32 	%r751, %r750, %r749;
	st.shared.u32 	[%r14+128], %r751;
	ld.shared.u32 	%r752, [%r10+8336];
	ld.shared.u32 	%r753, [%r22+9216];
	add.s32 	%r754, %r753, %r752;
	ld.shared.u32 	%r755, [%r14+8192];
	min.u32 	%r756, %r755, %r754;
	st.shared.u32 	[%r14+8192], %r756;
	ld.shared.u32 	%r757, [%r10+8336];
	ld.shared.u32 	%r758, [%r22+9344];
	add.s32 	%r759, %r758, %r757;
	ld.shared.u32 	%r760, [%r14+8320];
	min.u32 	%r761, %r760, %r759;
	st.shared.u32 	[%r14+8320], %r761;
	bar.sync 	0;
	ld.shared.u32 	%r762, [%r10+148];
	ld.shared.u32 	%r763, [%r22+9472];
	add.s32 	%r764, %r763, %r762;
	ld.shared.u32 	%r765, [%r14];
	min.u32 	%r766, %r765, %r764;
	st.shared.u32 	[%r14], %r766;
	ld.shared.u32 	%r767, [%r10+148];
	ld.shared.u32 	%r768, [%r22+9600];
	add.s32 	%r769, %r768, %r767;
	ld.shared.u32 	%r770, [%r14+128];
	min.u32 	%r771, %r770, %r769;
	st.shared.u32 	[%r14+128], %r771;
	ld.shared.u32 	%r772, [%r10+8340];
	ld.shared.u32 	%r773, [%r22+9472];
	add.s32 	%r774, %r773, %r772;
	ld.shared.u32 	%r775, [%r14+8192];
	min.u32 	%r776, %r775, %r774;
	st.shared.u32 	[%r14+8192], %r776;
	ld.shared.u32 	%r777, [%r10+8340];
	ld.shared.u32 	%r778, [%r22+9600];
	add.s32 	%r779, %r778, %r777;
	ld.shared.u32 	%r780, [%r14+8320];
	min.u32 	%r781, %r780, %r779;
	st.shared.u32 	[%r14+8320], %r781;
	bar.sync 	0;
	ld.shared.u32 	%r782, [%r10+152];
	ld.shared.u32 	%r783, [%r22+9728];
	add.s32 	%r784, %r783, %r782;
	ld.shared.u32 	%r785, [%r14];
	min.u32 	%r786, %r785, %r784;
	st.shared.u32 	[%r14], %r786;
	ld.shared.u32 	%r787, [%r10+152];
	ld.shared.u32 	%r788, [%r22+9856];
	add.s32 	%r789, %r788, %r787;
	ld.shared.u32 	%r790, [%r14+128];
	min.u32 	%r791, %r790, %r789;
	st.shared.u32 	[%r14+128], %r791;
	ld.shared.u32 	%r792, [%r10+8344];
	ld.shared.u32 	%r793, [%r22+9728];
	add.s32 	%r794, %r793, %r792;
	ld.shared.u32 	%r795, [%r14+8192];
	min.u32 	%r796, %r795, %r794;
	st.shared.u32 	[%r14+8192], %r796;
	ld.shared.u32 	%r797, [%r10+8344];
	ld.shared.u32 	%r798, [%r22+9856];
	add.s32 	%r799, %r798, %r797;
	ld.shared.u32 	%r800, [%r14+8320];
	min.u32 	%r801, %r800, %r799;
	st.shared.u32 	[%r14+8320], %r801;
	bar.sync 	0;
	ld.shared.u32 	%r802, [%r10+156];
	ld.shared.u32 	%r803, [%r22+9984];
	add.s32 	%r804, %r803, %r802;
	ld.shared.u32 	%r805, [%r14];
	min.u32 	%r806, %r805, %r804;
	st.shared.u32 	[%r14], %r806;
	ld.shared.u32 	%r807, [%r10+156];
	ld.shared.u32 	%r808, [%r22+10112];
	add.s32 	%r809, %r808, %r807;
	ld.shared.u32 	%r810, [%r14+128];
	min.u32 	%r811, %r810, %r809;
	st.shared.u32 	[%r14+128], %r811;
	ld.shared.u32 	%r812, [%r10+8348];
	ld.shared.u32 	%r813, [%r22+9984];
	add.s32 	%r814, %r813, %r812;
	ld.shared.u32 	%r815, [%r14+8192];
	min.u32 	%r816, %r815, %r814;
	st.shared.u32 	[%r14+8192], %r816;
	ld.shared.u32 	%r817, [%r10+8348];
	ld.shared.u32 	%r818, [%r22+10112];
	add.s32 	%r819, %r818, %r817;
	ld.shared.u32 	%r820, [%r14+8320];
	min.u32 	%r821, %r820, %r819;
	st.shared.u32 	[%r14+8320], %r821;
	bar.sync 	0;
	ld.shared.u32 	%r822, [%r10+160];
	ld.shared.u32 	%r823, [%r22+10240];
	add.s32 	%r824, %r823, %r822;
	ld.shared.u32 	%r825, [%r14];
	min.u32 	%r826, %r825, %r824;
	st.shared.u32 	[%r14], %r826;
	ld.shared.u32 	%r827, [%r10+160];
	ld.shared.u32 	%r828, [%r22+10368];
	add.s32 	%r829, %r828, %r827;
	ld.shared.u32 	%r830, [%r14+128];
	min.u32 	%r831, %r830, %r829;
	st.shared.u32 	[%r14+128], %r831;
	ld.shared.u32 	%r832, [%r10+8352];
	ld.shared.u32 	%r833, [%r22+10240];
	add.s32 	%r834, %r833, %r832;
	ld.shared.u32 	%r835, [%r14+8192];
	min.u32 	%r836, %r835, %r834;
	st.shared.u32 	[%r14+8192], %r836;
	ld.shared.u32 	%r837, [%r10+8352];
	ld.shared.u32 	%r838, [%r22+10368];
	add.s32 	%r839, %r838, %r837;
	ld.shared.u32 	%r840, [%r14+8320];
	min.u32 	%r841, %r840, %r839;
	st.shared.u32 	[%r14+8320], %r841;
	bar.sync 	0;
	ld.shared.u32 	%r842, [%r10+164];
	ld.shared.u32 	%r843, [%r22+10496];
	add.s32 	%r844, %r843, %r842;
	ld.shared.u32 	%r845, [%r14];
	min.u32 	%r846, %r845, %r844;
	st.shared.u32 	[%r14], %r846;
	ld.shared.u32 	%r847, [%r10+164];
	ld.shared.u32 	%r848, [%r22+10624];
	add.s32 	%r849, %r848, %r847;
	ld.shared.u32 	%r850, [%r14+128];
	min.u32 	%r851, %r850, %r849;
	st.shared.u32 	[%r14+128], %r851;
	ld.shared.u32 	%r852, [%r10+8356];
	ld.shared.u32 	%r853, [%r22+10496];
	add.s32 	%r854, %r853, %r852;
	ld.shared.u32 	%r855, [%r14+8192];
	min.u32 	%r856, %r855, %r854;
	st.shared.u32 	[%r14+8192], %r856;
	ld.shared.u32 	%r857, [%r10+8356];
	ld.shared.u32 	%r858, [%r22+10624];
	add.s32 	%r859, %r858, %r857;
	ld.shared.u32 	%r860, [%r14+8320];
	min.u32 	%r861, %r860, %r859;
	st.shared.u32 	[%r14+8320], %r861;
	bar.sync 	0;
	ld.shared.u32 	%r862, [%r10+168];
	ld.shared.u32 	%r863, [%r22+10752];
	add.s32 	%r864, %r863, %r862;
	ld.shared.u32 	%r865, [%r14];
	min.u32 	%r866, %r865, %r864;
	st.shared.u32 	[%r14], %r866;
	ld.shared.u32 	%r867, [%r10+168];
	ld.shared.u32 	%r868, [%r22+10880];
	add.s32 	%r869, %r868, %r867;
	ld.shared.u32 	%r870, [%r14+128];
	min.u32 	%r871, %r870, %r869;
	st.shared.u32 	[%r14+128], %r871;
	ld.shared.u32 	%r872, [%r10+8360];
	ld.shared.u32 	%r873, [%r22+10752];
	add.s32 	%r874, %r873, %r872;
	ld.shared.u32 	%r875, [%r14+8192];
	min.u32 	%r876, %r875, %r874;
	st.shared.u32 	[%r14+8192], %r876;
	ld.shared.u32 	%r877, [%r10+8360];
	ld.shared.u32 	%r878, [%r22+10880];
	add.s32 	%r879, %r878, %r877;
	ld.shared.u32 	%r880, [%r14+8320];
	min.u32 	%r881, %r880, %r879;
	st.shared.u32 	[%r14+8320], %r881;
	bar.sync 	0;
	ld.shared.u32 	%r882, [%r10+172];
	ld.shared.u32 	%r883, [%r22+11008];
	add.s32 	%r884, %r883, %r882;
	ld.shared.u32 	%r885, [%r14];
	min.u32 	%r886, %r885, %r884;
	st.shared.u32 	[%r14], %r886;
	ld.shared.u32 	%r887, [%r10+172];
	ld.shared.u32 	%r888, [%r22+11136];
	add.s32 	%r889, %r888, %r887;
	ld.shared.u32 	%r890, [%r14+128];
	min.u32 	%r891, %r890, %r889;
	st.shared.u32 	[%r14+128], %r891;
	ld.shared.u32 	%r892, [%r10+8364];
	ld.shared.u32 	%r893, [%r22+11008];
	add.s32 	%r894, %r893, %r892;
	ld.shared.u32 	%r895, [%r14+8192];
	min.u32 	%r896, %r895, %r894;
	st.shared.u32 	[%r14+8192], %r896;
	ld.shared.u32 	%r897, [%r10+8364];
	ld.shared.u32 	%r898, [%r22+11136];
	add.s32 	%r899, %r898, %r897;
	ld.shared.u32 	%r900, [%r14+8320];
	min.u32 	%r901, %r900, %r899;
	st.shared.u32 	[%r14+8320], %r901;
	bar.sync 	0;
	ld.shared.u32 	%r902, [%r10+176];
	ld.shared.u32 	%r903, [%r22+11264];
	add.s32 	%r904, %r903, %r902;
	ld.shared.u32 	%r905, [%r14];
	min.u32 	%r906, %r905, %r904;
	st.shared.u32 	[%r14], %r906;
	ld.shared.u32 	%r907, [%r10+176];
	ld.shared.u32 	%r908, [%r22+11392];
	add.s32 	%r909, %r908, %r907;
	ld.shared.u32 	%r910, [%r14+128];
	min.u32 	%r911, %r910, %r909;
	st.shared.u32 	[%r14+128], %r911;
	ld.shared.u32 	%r912, [%r10+8368];
	ld.shared.u32 	%r913, [%r22+11264];
	add.s32 	%r914, %r913, %r912;
	ld.shared.u32 	%r915, [%r14+8192];
	min.u32 	%r916, %r915, %r914;
	st.shared.u32 	[%r14+8192], %r916;
	ld.shared.u32 	%r917, [%r10+8368];
	ld.shared.u32 	%r918, [%r22+11392];
	add.s32 	%r919, %r918, %r917;
	ld.shared.u32 	%r920, [%r14+8320];
	min.u32 	%r921, %r920, %r919;
	st.shared.u32 	[%r14+8320], %r921;
	bar.sync 	0;
	ld.shared.u32 	%r922, [%r10+180];
	ld.shared.u32 	%r923, [%r22+11520];
	add.s32 	%r924, %r923, %r922;
	ld.shared.u32 	%r925, [%r14];
	min.u32 	%r926, %r925, %r924;
	st.shared.u32 	[%r14], %r926;
	ld.shared.u32 	%r927, [%r10+180];
	ld.shared.u32 	%r928, [%r22+11648];
	add.s32 	%r929, %r928, %r927;
	ld.shared.u32 	%r930, [%r14+128];
	min.u32 	%r931, %r930, %r929;
	st.shared.u32 	[%r14+128], %r931;
	ld.shared.u32 	%r932, [%r10+8372];
	ld.shared.u32 	%r933, [%r22+11520];
	add.s32 	%r934, %r933, %r932;
	ld.shared.u32 	%r935, [%r14+8192];
	min.u32 	%r936, %r935, %r934;
	st.shared.u32 	[%r14+8192], %r936;
	ld.shared.u32 	%r937, [%r10+8372];
	ld.shared.u32 	%r938, [%r22+11648];
	add.s32 	%r939, %r938, %r937;
	ld.shared.u32 	%r940, [%r14+8320];
	min.u32 	%r941, %r940, %r939;
	st.shared.u32 	[%r14+8320], %r941;
	bar.sync 	0;
	ld.shared.u32 	%r942, [%r10+184];
	ld.shared.u32 	%r943, [%r22+11776];
	add.s32 	%r944, %r943, %r942;
	ld.shared.u32 	%r945, [%r14];
	min.u32 	%r946, %r945, %r944;
	st.shared.u32 	[%r14], %r946;
	ld.shared.u32 	%r947, [%r10+184];
	ld.shared.u32 	%r948, [%r22+11904];
	add.s32 	%r949, %r948, %r947;
	ld.shared.u32 	%r950, [%r14+128];
	min.u32 	%r951, %r950, %r949;
	st.shared.u32 	[%r14+128], %r951;
	ld.shared.u32 	%r952, [%r10+8376];
	ld.shared.u32 	%r953, [%r22+11776];
	add.s32 	%r954, %r953, %r952;
	ld.shared.u32 	%r955, [%r14+8192];
	min.u32 	%r956, %r955, %r954;
	st.shared.u32 	[%r14+8192], %r956;
	ld.shared.u32 	%r957, [%r10+8376];
	ld.shared.u32 	%r958, [%r22+11904];
	add.s32 	%r959, %r958, %r957;
	ld.shared.u32 	%r960, [%r14+8320];
	min.u32 	%r961, %r960, %r959;
	st.shared.u32 	[%r14+8320], %r961;
	bar.sync 	0;
	ld.shared.u32 	%r962, [%r10+188];
	ld.shared.u32 	%r963, [%r22+12032];
	add.s32 	%r964, %r963, %r962;
	ld.shared.u32 	%r965, [%r14];
	min.u32 	%r966, %r965, %r964;
	st.shared.u32 	[%r14], %r966;
	ld.shared.u32 	%r967, [%r10+188];
	ld.shared.u32 	%r968, [%r22+12160];
	add.s32 	%r969, %r968, %r967;
	ld.shared.u32 	%r970, [%r14+128];
	min.u32 	%r971, %r970, %r969;
	st.shared.u32 	[%r14+128], %r971;
	ld.shared.u32 	%r972, [%r10+8380];
	ld.shared.u32 	%r973, [%r22+12032];
	add.s32 	%r974, %r973, %r972;
	ld.shared.u32 	%r975, [%r14+8192];
	min.u32 	%r976, %r975, %r974;
	st.shared.u32 	[%r14+8192], %r976;
	ld.shared.u32 	%r977, [%r10+8380];
	ld.shared.u32 	%r978, [%r22+12160];
	add.s32 	%r979, %r978, %r977;
	ld.shared.u32 	%r980, [%r14+8320];
	min.u32 	%r981, %r980, %r979;
	st.shared.u32 	[%r14+8320], %r981;
	bar.sync 	0;
	ld.shared.u32 	%r982, [%r10+192];
	ld.shared.u32 	%r983, [%r22+12288];
	add.s32 	%r984, %r983, %r982;
	ld.shared.u32 	%r985, [%r14];
	min.u32 	%r986, %r985, %r984;
	st.shared.u32 	[%r14], %r986;
	ld.shared.u32 	%r987, [%r10+192];
	ld.shared.u32 	%r988, [%r22+12416];
	add.s32 	%r989, %r988, %r987;
	ld.shared.u32 	%r990, [%r14+128];
	min.u32 	%r991, %r990, %r989;
	st.shared.u32 	[%r14+128], %r991;
	ld.shared.u32 	%r992, [%r10+8384];
	ld.shared.u32 	%r993, [%r22+12288];
	add.s32 	%r994, %r993, %r992;
	ld.shared.u32 	%r995, [%r14+8192];
	min.u32 	%r996, %r995, %r994;
	st.shared.u32 	[%r14+8192], %r996;
	ld.shared.u32 	%r997, [%r10+8384];
	ld.shared.u32 	%r998, [%r22+12416];
	add.s32 	%r999, %r998, %r997;
	ld.shared.u32 	%r1000, [%r14+8320];
	min.u32 	%r1001, %r1000, %r999;
	st.shared.u32 	[%r14+8320], %r1001;
	bar.sync 	0;
	ld.shared.u32 	%r1002, [%r10+196];
	ld.shared.u32 	%r1003, [%r22+12544];
	add.s32 	%r1004, %r1003, %r1002;
	ld.shared.u32 	%r1005, [%r14];
	min.u32 	%r1006, %r1005, %r1004;
	st.shared.u32 	[%r14], %r1006;
	ld.shared.u32 	%r1007, [%r10+196];
	ld.shared.u32 	%r1008, [%r22+12672];
	add.s32 	%r1009, %r1008, %r1007;
	ld.shared.u32 	%r1010, [%r14+128];
	min.u32 	%r1011, %r1010, %r1009;
	st.shared.u32 	[%r14+128], %r1011;
	ld.shared.u32 	%r1012, [%r10+8388];
	ld.shared.u32 	%r1013, [%r22+12544];
	add.s32 	%r1014, %r1013, %r1012;
	ld.shared.u32 	%r1015, [%r14+8192];
	min.u32 	%r1016, %r1015, %r1014;
	st.shared.u32 	[%r14+8192], %r1016;
	ld.shared.u32 	%r1017, [%r10+8388];
	ld.shared.u32 	%r1018, [%r22+12672];
	add.s32 	%r1019, %r1018, %r1017;
	ld.shared.u32 	%r1020, [%r14+8320];
	min.u32 	%r1021, %r1020, %r1019;
	st.shared.u32 	[%r14+8320], %r1021;
	bar.sync 	0;
	ld.shared.u32 	%r1022, [%r10+200];
	ld.shared.u32 	%r1023, [%r22+12800];
	add.s32 	%r1024, %r1023, %r1022;
	ld.shared.u32 	%r1025, [%r14];
	min.u32 	%r1026, %r1025, %r1024;
	st.shared.u32 	[%r14], %r1026;
	ld.shared.u32 	%r1027, [%r10+200];
	ld.shared.u32 	%r1028, [%r22+12928];
	add.s32 	%r1029, %r1028, %r1027;
	ld.shared.u32 	%r1030, [%r14+128];
	min.u32 	%r1031, %r1030, %r1029;
	st.shared.u32 	[%r14+128], %r1031;
	ld.shared.u32 	%r1032, [%r10+8392];
	ld.shared.u32 	%r1033, [%r22+12800];
	add.s32 	%r1034, %r1033, %r1032;
	ld.shared.u32 	%r1035, [%r14+8192];
	min.u32 	%r1036, %r1035, %r1034;
	st.shared.u32 	[%r14+8192], %r1036;
	ld.shared.u32 	%r1037, [%r10+8392];
	ld.shared.u32 	%r1038, [%r22+12928];
	add.s32 	%r1039, %r1038, %r1037;
	ld.shared.u32 	%r1040, [%r14+8320];
	min.u32 	%r1041, %r1040, %r1039;
	st.shared.u32 	[%r14+8320], %r1041;
	bar.sync 	0;
	ld.shared.u32 	%r1042, [%r10+204];
	ld.shared.u32 	%r1043, [%r22+13056];
	add.s32 	%r1044, %r1043, %r1042;
	ld.shared.u32 	%r1045, [%r14];
	min.u32 	%r1046, %r1045, %r1044;
	st.shared.u32 	[%r14], %r1046;
	ld.shared.u32 	%r1047, [%r10+204];
	ld.shared.u32 	%r1048, [%r22+13184];
	add.s32 	%r1049, %r1048, %r1047;
	ld.shared.u32 	%r1050, [%r14+128];
	min.u32 	%r1051, %r1050, %r1049;
	st.shared.u32 	[%r14+128], %r1051;
	ld.shared.u32 	%r1052, [%r10+8396];
	ld.shared.u32 	%r1053, [%r22+13056];
	add.s32 	%r1054, %r1053, %r1052;
	ld.shared.u32 	%r1055, [%r14+8192];
	min.u32 	%r1056, %r1055, %r1054;
	st.shared.u32 	[%r14+8192], %r1056;
	ld.shared.u32 	%r1057, [%r10+8396];
	ld.shared.u32 	%r1058, [%r22+13184];
	add.s32 	%r1059, %r1058, %r1057;
	ld.shared.u32 	%r1060, [%r14+8320];
	min.u32 	%r1061, %r1060, %r1059;
	st.shared.u32 	[%r14+8320], %r1061;
	bar.sync 	0;
	ld.shared.u32 	%r1062, [%r10+208];
	ld.shared.u32 	%r1063, [%r22+13312];
	add.s32 	%r1064, %r1063, %r1062;
	ld.shared.u32 	%r1065, [%r14];
	min.u32 	%r1066, %r1065, %r1064;
	st.shared.u32 	[%r14], %r1066;
	ld.shared.u32 	%r1067, [%r10+208];
	ld.shared.u32 	%r1068, [%r22+13440];
	add.s32 	%r1069, %r1068, %r1067;
	ld.shared.u32 	%r1070, [%r14+128];
	min.u32 	%r1071, %r1070, %r1069;
	st.shared.u32 	[%r14+128], %r1071;
	ld.shared.u32 	%r1072, [%r10+8400];
	ld.shared.u32 	%r1073, [%r22+13312];
	add.s32 	%r1074, %r1073, %r1072;
	ld.shared.u32 	%r1075, [%r14+8192];
	min.u32 	%r1076, %r1075, %r1074;
	st.shared.u32 	[%r14+8192], %r1076;
	ld.shared.u32 	%r1077, [%r10+8400];
	ld.shared.u32 	%r1078, [%r22+13440];
	add.s32 	%r1079, %r1078, %r1077;
	ld.shared.u32 	%r1080, [%r14+8320];
	min.u32 	%r1081, %r1080, %r1079;
	st.shared.u32 	[%r14+8320], %r1081;
	bar.sync 	0;
	ld.shared.u32 	%r1082, [%r10+212];
	ld.shared.u32 	%r1083, [%r22+13568];
	add.s32 	%r1084, %r1083, %r1082;
	ld.shared.u32 	%r1085, [%r14];
	min.u32 	%r1086, %r1085, %r1084;
	st.shared.u32 	[%r14], %r1086;
	ld.shared.u32 	%r1087, [%r10+212];
	ld.shared.u32 	%r1088, [%r22+13696];
	add.s32 	%r1089, %r1088, %r1087;
	ld.shared.u32 	%r1090, [%r14+128];
	min.u32 	%r1091, %r1090, %r1089;
	st.shared.u32 	[%r14+128], %r1091;
	ld.shared.u32 	%r1092, [%r10+8404];
	ld.shared.u32 	%r1093, [%r22+13568];
	add.s32 	%r1094, %r1093, %r1092;
	ld.shared.u32 	%r1095, [%r14+8192];
	min.u32 	%r1096, %r1095, %r1094;
	st.shared.u32 	[%r14+8192], %r1096;
	ld.shared.u32 	%r1097, [%r10+8404];
	ld.shared.u32 	%r1098, [%r22+13696];
	add.s32 	%r1099, %r1098, %r1097;
	ld.shared.u32 	%r1100, [%r14+8320];
	min.u32 	%r1101, %r1100, %r1099;
	st.shared.u32 	[%r14+8320], %r1101;
	bar.sync 	0;
	ld.shared.u32 	%r1102, [%r10+216];
	ld.shared.u32 	%r1103, [%r22+13824];
	add.s32 	%r1104, %r1103, %r1102;
	ld.shared.u32 	%r1105, [%r14];
	min.u32 	%r1106, %r1105, %r1104;
	st.shared.u32 	[%r14], %r1106;
	ld.shared.u32 	%r1107, [%r10+216];
	ld.shared.u32 	%r1108, [%r22+13952];
	add.s32 	%r1109, %r1108, %r1107;
	ld.shared.u32 	%r1110, [%r14+128];
	min.u32 	%r1111, %r1110, %r1109;
	st.shared.u32 	[%r14+128], %r1111;
	ld.shared.u32 	%r1112, [%r10+8408];
	ld.shared.u32 	%r1113, [%r22+13824];
	add.s32 	%r1114, %r1113, %r1112;
	ld.shared.u32 	%r1115, [%r14+8192];
	min.u32 	%r1116, %r1115, %r1114;
	st.shared.u32 	[%r14+8192], %r1116;
	ld.shared.u32 	%r1117, [%r10+8408];
	ld.shared.u32 	%r1118, [%r22+13952];
	add.s32 	%r1119, %r1118, %r1117;
	ld.shared.u32 	%r1120, [%r14+8320];
	min.u32 	%r1121, %r1120, %r1119;
	st.shared.u32 	[%r14+8320], %r1121;
	bar.sync 	0;
	ld.shared.u32 	%r1122, [%r10+220];
	ld.shared.u32 	%r1123, [%r22+14080];
	add.s32 	%r1124, %r1123, %r1122;
	ld.shared.u32 	%r1125, [%r14];
	min.u32 	%r1126, %r1125, %r1124;
	st.shared.u32 	[%r14], %r1126;
	ld.shared.u32 	%r1127, [%r10+220];
	ld.shared.u32 	%r1128, [%r22+14208];
	add.s32 	%r1129, %r1128, %r1127;
	ld.shared.u32 	%r1130, [%r14+128];
	min.u32 	%r1131, %r1130, %r1129;
	st.shared.u32 	[%r14+128], %r1131;
	ld.shared.u32 	%r1132, [%r10+8412];
	ld.shared.u32 	%r1133, [%r22+14080];
	add.s32 	%r1134, %r1133, %r1132;
	ld.shared.u32 	%r1135, [%r14+8192];
	min.u32 	%r1136, %r1135, %r1134;
	st.shared.u32 	[%r14+8192], %r1136;
	ld.shared.u32 	%r1137, [%r10+8412];
	ld.shared.u32 	%r1138, [%r22+14208];
	add.s32 	%r1139, %r1138, %r1137;
	ld.shared.u32 	%r1140, [%r14+8320];
	min.u32 	%r1141, %r1140, %r1139;
	st.shared.u32 	[%r14+8320], %r1141;
	bar.sync 	0;
	ld.shared.u32 	%r1142, [%r10+224];
	ld.shared.u32 	%r1143, [%r22+14336];
	add.s32 	%r1144, %r1143, %r1142;
	ld.shared.u32 	%r1145, [%r14];
	min.u32 	%r1146, %r1145, %r1144;
	st.shared.u32 	[%r14], %r1146;
	ld.shared.u32 	%r1147, [%r10+224];
	ld.shared.u32 	%r1148, [%r22+14464];
	add.s32 	%r1149, %r1148, %r1147;
	ld.shared.u32 	%r1150, [%r14+128];
	min.u32 	%r1151, %r1150, %r1149;
	st.shared.u32 	[%r14+128], %r1151;
	ld.shared.u32 	%r1152, [%r10+8416];
	ld.shared.u32 	%r1153, [%r22+14336];
	add.s32 	%r1154, %r1153, %r1152;
	ld.shared.u32 	%r1155, [%r14+8192];
	min.u32 	%r1156, %r1155, %r1154;
	st.shared.u32 	[%r14+8192], %r1156;
	ld.shared.u32 	%r1157, [%r10+8416];
	ld.shared.u32 	%r1158, [%r22+14464];
	add.s32 	%r1159, %r1158, %r1157;
	ld.shared.u32 	%r1160, [%r14+8320];
	min.u32 	%r1161, %r1160, %r1159;
	st.shared.u32 	[%r14+8320], %r1161;
	bar.sync 	0;
	ld.shared.u32 	%r1162, [%r10+228];
	ld.shared.u32 	%r1163, [%r22+14592];
	add.s32 	%r1164, %r1163, %r1162;
	ld.shared.u32 	%r1165, [%r14];
	min.u32 	%r1166, %r1165, %r1164;
	st.shared.u32 	[%r14], %r1166;
	ld.shared.u32 	%r1167, [%r10+228];
	ld.shared.u32 	%r1168, [%r22+14720];
	add.s32 	%r1169, %r1168, %r1167;
	ld.shared.u32 	%r1170, [%r14+128];
	min.u32 	%r1171, %r1170, %r1169;
	st.shared.u32 	[%r14+128], %r1171;
	ld.shared.u32 	%r1172, [%r10+8420];
	ld.shared.u32 	%r1173, [%r22+14592];
	add.s32 	%r1174, %r1173, %r1172;
	ld.shared.u32 	%r1175, [%r14+8192];
	min.u32 	%r1176, %r1175, %r1174;
	st.shared.u32 	[%r14+8192], %r1176;
	ld.shared.u32 	%r1177, [%r10+8420];
	ld.shared.u32 	%r1178, [%r22+14720];
	add.s32 	%r1179, %r1178, %r1177;
	ld.shared.u32 	%r1180, [%r14+8320];
	min.u32 	%r1181, %r1180, %r1179;
	st.shared.u32 	[%r14+8320], %r1181;
	bar.sync 	0;
	ld.shared.u32 	%r1182, [%r10+232];
	ld.shared.u32 	%r1183, [%r22+14848];
	add.s32 	%r1184, %r1183, %r1182;
	ld.shared.u32 	%r1185, [%r14];
	min.u32 	%r1186, %r1185, %r1184;
	st.shared.u32 	[%r14], %r1186;
	ld.shared.u32 	%r1187, [%r10+232];
	ld.shared.u32 	%r1188, [%r22+14976];
	add.s32 	%r1189, %r1188, %r1187;
	ld.shared.u32 	%r1190, [%r14+128];
	min.u32 	%r1191, %r1190, %r1189;
	st.shared.u32 	[%r14+128], %r1191;
	ld.shared.u32 	%r1192, [%r10+8424];
	ld.shared.u32 	%r1193, [%r22+14848];
	add.s32 	%r1194, %r1193, %r1192;
	ld.shared.u32 	%r1195, [%r14+8192];
	min.u32 	%r1196, %r1195, %r1194;
	st.shared.u32 	[%r14+8192], %r1196;
	ld.shared.u32 	%r1197, [%r10+8424];
	ld.shared.u32 	%r1198, [%r22+14976];
	add.s32 	%r1199, %r1198, %r1197;
	ld.shared.u32 	%r1200, [%r14+8320];
	min.u32 	%r1201, %r1200, %r1199;
	st.shared.u32 	[%r14+8320], %r1201;
	bar.sync 	0;
	ld.shared.u32 	%r1202, [%r10+236];
	ld.shared.u32 	%r1203, [%r22+15104];
	add.s32 	%r1204, %r1203, %r1202;
	ld.shared.u32 	%r1205, [%r14];
	min.u32 	%r1206, %r1205, %r1204;
	st.shared.u32 	[%r14], %r1206;
	ld.shared.u32 	%r1207, [%r10+236];
	ld.shared.u32 	%r1208, [%r22+15232];
	add.s32 	%r1209, %r1208, %r1207;
	ld.shared.u32 	%r1210, [%r14+128];
	min.u32 	%r1211, %r1210, %r1209;
	st.shared.u32 	[%r14+128], %r1211;
	ld.shared.u32 	%r1212, [%r10+8428];
	ld.shared.u32 	%r1213, [%r22+15104];
	add.s32 	%r1214, %r1213, %r1212;
	ld.shared.u32 	%r1215, [%r14+8192];
	min.u32 	%r1216, %r1215, %r1214;
	st.shared.u32 	[%r14+8192], %r1216;
	ld.shared.u32 	%r1217, [%r10+8428];
	ld.shared.u32 	%r1218, [%r22+15232];
	add.s32 	%r1219, %r1218, %r1217;
	ld.shared.u32 	%r1220, [%r14+8320];
	min.u32 	%r1221, %r1220, %r1219;
	st.shared.u32 	[%r14+8320], %r1221;
	bar.sync 	0;
	ld.shared.u32 	%r1222, [%r10+240];
	ld.shared.u32 	%r1223, [%r22+15360];
	add.s32 	%r1224, %r1223, %r1222;
	ld.shared.u32 	%r1225, [%r14];
	min.u32 	%r1226, %r1225, %r1224;
	st.shared.u32 	[%r14], %r1226;
	ld.shared.u32 	%r1227, [%r10+240];
	ld.shared.u32 	%r1228, [%r22+15488];
	add.s32 	%r1229, %r1228, %r1227;
	ld.shared.u32 	%r1230, [%r14+128];
	min.u32 	%r1231, %r1230, %r1229;
	st.shared.u32 	[%r14+128], %r1231;
	ld.shared.u32 	%r1232, [%r10+8432];
	ld.shared.u32 	%r1233, [%r22+15360];
	add.s32 	%r1234, %r1233, %r1232;
	ld.shared.u32 	%r1235, [%r14+8192];
	min.u32 	%r1236, %r1235, %r1234;
	st.shared.u32 	[%r14+8192], %r1236;
	ld.shared.u32 	%r1237, [%r10+8432];
	ld.shared.u32 	%r1238, [%r22+15488];
	add.s32 	%r1239, %r1238, %r1237;
	ld.shared.u32 	%r1240, [%r14+8320];
	min.u32 	%r1241, %r1240, %r1239;
	st.shared.u32 	[%r14+8320], %r1241;
	bar.sync 	0;
	ld.shared.u32 	%r1242, [%r10+244];
	ld.shared.u32 	%r1243, [%r22+15616];
	add.s32 	%r1244, %r1243, %r1242;
	ld.shared.u32 	%r1245, [%r14];
	min.u32 	%r1246, %r1245, %r1244;
	st.shared.u32 	[%r14], %r1246;
	ld.shared.u32 	%r1247, [%r10+244];
	ld.shared.u32 	%r1248, [%r22+15744];
	add.s32 	%r1249, %r1248, %r1247;
	ld.shared.u32 	%r1250, [%r14+128];
	min.u32 	%r1251, %r1250, %r1249;
	st.shared.u32 	[%r14+128], %r1251;
	ld.shared.u32 	%r1252, [%r10+8436];
	ld.shared.u32 	%r1253, [%r22+15616];
	add.s32 	%r1254, %r1253, %r1252;
	ld.shared.u32 	%r1255, [%r14+8192];
	min.u32 	%r1256, %r1255, %r1254;
	st.shared.u32 	[%r14+8192], %r1256;
	ld.shared.u32 	%r1257, [%r10+8436];
	ld.shared.u32 	%r1258, [%r22+15744];
	add.s32 	%r1259, %r1258, %r1257;
	ld.shared.u32 	%r1260, [%r14+8320];
	min.u32 	%r1261, %r1260, %r1259;
	st.shared.u32 	[%r14+8320], %r1261;
	bar.sync 	0;
	ld.shared.u32 	%r1262, [%r10+248];
	ld.shared.u32 	%r1263, [%r22+15872];
	add.s32 	%r1264, %r1263, %r1262;
	ld.shared.u32 	%r1265, [%r14];
	min.u32 	%r1266, %r1265, %r1264;
	st.shared.u32 	[%r14], %r1266;
	ld.shared.u32 	%r1267, [%r10+248];
	ld.shared.u32 	%r1268, [%r22+16000];
	add.s32 	%r1269, %r1268, %r1267;
	ld.shared.u32 	%r1270, [%r14+128];
	min.u32 	%r1271, %r1270, %r1269;
	st.shared.u32 	[%r14+128], %r1271;
	ld.shared.u32 	%r1272, [%r10+8440];
	ld.shared.u32 	%r1273, [%r22+15872];
	add.s32 	%r1274, %r1273, %r1272;
	ld.shared.u32 	%r1275, [%r14+8192];
	min.u32 	%r1276, %r1275, %r1274;
	st.shared.u32 	[%r14+8192], %r1276;
	ld.shared.u32 	%r1277, [%r10+8440];
	ld.shared.u32 	%r1278, [%r22+16000];
	add.s32 	%r1279, %r1278, %r1277;
	ld.shared.u32 	%r1280, [%r14+8320];
	min.u32 	%r1281, %r1280, %r1279;
	st.shared.u32 	[%r14+8320], %r1281;
	bar.sync 	0;
	ld.shared.u32 	%r1282, [%r10+252];
	ld.shared.u32 	%r1283, [%r22+16128];
	add.s32 	%r1284, %r1283, %r1282;
	ld.shared.u32 	%r1285, [%r14];
	min.u32 	%r1286, %r1285, %r1284;
	st.shared.u32 	[%r14], %r1286;
	ld.shared.u32 	%r1287, [%r10+252];
	ld.shared.u32 	%r1288, [%r22+16256];
	add.s32 	%r1289, %r1288, %r1287;
	ld.shared.u32 	%r1290, [%r14+128];
	min.u32 	%r1291, %r1290, %r1289;
	st.shared.u32 	[%r14+128], %r1291;
	ld.shared.u32 	%r1292, [%r10+8444];
	ld.shared.u32 	%r1293, [%r22+16128];
	add.s32 	%r1294, %r1293, %r1292;
	ld.shared.u32 	%r1295, [%r14+8192];
	min.u32 	%r1296, %r1295, %r1294;
	st.shared.u32 	[%r14+8192], %r1296;
	ld.shared.u32 	%r1297, [%r10+8444];
	ld.shared.u32 	%r1298, [%r22+16256];
	add.s32 	%r1299, %r1298, %r1297;
	ld.shared.u32 	%r1300, [%r14+8320];
	min.u32 	%r1301, %r1300, %r1299;
	st.shared.u32 	[%r14+8320], %r1301;
	st.global.u32 	[%rd4], %r1286;
	st.global.u32 	[%rd4+128], %r1291;
	st.global.u32 	[%rd6], %r1296;
	st.global.u32 	[%rd6+128], %r1301;
	ret;

}
	// .globl	_Z19block_FW_phase2_rowiiPj
.visible .entry _Z19block_FW_phase2_rowiiPj(
	.param .u32 _Z19block_FW_phase2_rowiiPj_param_0,
	.param .u32 _Z19block_FW_phase2_rowiiPj_param_1,
	.param .u64 .ptr .align 1 _Z19block_FW_phase2_rowiiPj_param_2
)
{
	.reg .b32 	%r<1188>;
	.reg .b64 	%rd<11>;
	// demoted variable
	.shared .align 4 .b8 _ZZ19block_FW_phase2_rowiiPjE4self[16384];
	// demoted variable
	.shared .align 4 .b8 _ZZ19block_FW_phase2_rowiiPjE5pivot[16384];
	ld.param.u32 	%r1, [_Z19block_FW_phase2_rowiiPj_param_0];
	ld.param.u32 	%r2, [_Z19block_FW_phase2_rowiiPj_param_1];
	ld.param.u64 	%rd1, [_Z19block_FW_phase2_rowiiPj_param_2];
	cvta.to.global.u64 	%rd2, %rd1;
	shl.b32 	%r3, %r2, 6;
	mov.u32 	%r4, %ctaid.x;
	shl.b32 	%r5, %r4, 6;
	mov.u32 	%r6, %tid.x;
	mov.u32 	%r7, %tid.y;
	add.s32 	%r8, %r5, %r7;
	mad.lo.s32 	%r9, %r8, %r1, %r3;
	add.s32 	%r10, %r3, %r7;
	mad.lo.s32 	%r11, %r10, %r1, %r3;
	shl.b32 	%r12, %r7, 8;
	mov.u32 	%r13, _ZZ19block_FW_phase2_rowiiPjE4self;
	add.s32 	%r14, %r13, %r12;
	mov.u32 	%r15, _ZZ19block_FW_phase2_rowiiPjE5pivot;
	add.s32 	%r16, %r9, %r6;
	add.s32 	%r17, %r11, %r6;
	mul.wide.s32 	%rd3, %r16, 4;
	add.s64 	%rd4, %rd2, %rd3;
	ld.global.u32 	%r18, [%rd4];
	shl.b32 	%r19, %r6, 2;
	add.s32 	%r20, %r14, %r19;
	st.shared.u32 	[%r20], %r18;
	mul.wide.s32 	%rd5, %r17, 4;
	add.s64 	%rd6, %rd2, %rd5;
	ld.global.u32 	%r21, [%rd6];
	add.s32 	%r22, %r15, %r19;
	add.s32 	%r23, %r22, %r12;
	st.shared.u32 	[%r23], %r21;
	ld.global.u32 	%r24, [%rd4+128];
	st.shared.u32 	[%r20+128], %r24;
	ld.global.u32 	%r25, [%rd6+128];
	st.shared.u32 	[%r23+128], %r25;
	add.s32 	%r26, %r8, 32;
	mad.lo.s32 	%r27, %r26, %r1, %r3;
	add.s32 	%r28, %r10, 32;
	mad.lo.s32 	%r29, %r28, %r1, %r3;
	add.s32 	%r30, %r27, %r6;
	add.s32 	%r31, %r29, %r6;
	mul.wide.s32 	%rd7, %r30, 4;
	add.s64 	%rd8, %rd2, %rd7;
	ld.global.u32 	%r32, [%rd8];
	st.shared.u32 	[%r20+8192], %r32;
	mul.wide.s32 	%rd9, %r31, 4;
	add.s64 	%rd10, %rd2, %rd9;
	ld.global.u32 	%r33, [%rd10];
	st.shared.u32 	[%r23+8192], %r33;
	ld.global.u32 	%r34, [%rd8+128];
	st.shared.u32 	[%r20+8320], %r34;
	ld.global.u32 	%r35, [%rd10+128];
	st.shared.u32 	[%r23+8320], %r35;
	bar.sync 	0;
	ld.shared.u32 	%r36, [%r14];
	ld.shared.u32 	%r37, [%r22];
	add.s32 	%r38, %r37, %r36;
	ld.shared.u32 	%r39, [%r20];
	min.u32 	%r40, %r39, %r38;
	st.shared.u32 	[%r20], %r40;
	ld.shared.u32 	%r41, [%r14];
	ld.shared.u32 	%r42, [%r22+128];
	add.s32 	%r43, %r42, %r41;
	ld.shared.u32 	%r44, [%r20+128];
	min.u32 	%r45, %r44, %r43;
	st.shared.u32 	[%r20+128], %r45;
	ld.shared.u32 	%r46, [%r14+8192];
	add.s32 	%r47, %r37, %r46;
	ld.shared.u32 	%r48, [%r20+8192];
	min.u32 	%r49, %r48, %r47;
	st.shared.u32 	[%r20+8192], %r49;
	ld.shared.u32 	%r50, [%r14+8192];
	add.s32 	%r51, %r42, %r50;
	ld.shared.u32 	%r52, [%r20+8320];
	min.u32 	%r53, %r52, %r51;
	st.shared.u32 	[%r20+8320], %r53;
	bar.sync 	0;
	ld.shared.u32 	%r54, [%r14+4];
	ld.shared.u32 	%r55, [%r22+256];
	add.s32 	%r56, %r55, %r54;
	ld.shared.u32 	%r57, [%r20];
	min.u32 	%r58, %r57, %r56;
	st.shared.u32 	[%r20], %r58;
	ld.shared.u32 	%r59, [%r14+4];
	ld.shared.u32 	%r60, [%r22+384];
	add.s32 	%r61, %r60, %r59;
	ld.shared.u32 	%r62, [%r20+128];
	min.u32 	%r63, %r62, %r61;
	st.shared.u32 	[%r20+128], %r63;
	ld.shared.u32 	%r64, [%r14+8196];
	add.s32 	%r65, %r55, %r64;
	ld.shared.u32 	%r66, [%r20+8192];
	min.u32 	%r67, %r66, %r65;
	st.shared.u32 	[%r20+8192], %r67;
	ld.shared.u32 	%r68, [%r14+8196];
	add.s32 	%r69, %r60, %r68;
	ld.shared.u32 	%r70, [%r20+8320];
	min.u32 	%r71, %r70, %r69;
	st.shared.u32 	[%r20+8320], %r71;
	bar.sync 	0;
	ld.shared.u32 	%r72, [%r14+8];
	ld.shared.u32 	%r73, [%r22+512];
	add.s32 	%r74, %r73, %r72;
	ld.shared.u32 	%r75, [%r20];
	min.u32 	%r76, %r75, %r74;
	st.shared.u32 	[%r20], %r76;
	ld.shared.u32 	%r77, [%r14+8];
	ld.shared.u32 	%r78, [%r22+640];
	add.s32 	%r79, %r78, %r77;
	ld.shared.u32 	%r80, [%r20+128];
	min.u32 	%r81, %r80, %r79;
	st.shared.u32 	[%r20+128], %r81;
	ld.shared.u32 	%r82, [%r14+8200];
	add.s32 	%r83, %r73, %r82;
	ld.shared.u32 	%r84, [%r20+8192];
	min.u32 	%r85, %r84, %r83;
	st.shared.u32 	[%r20+8192], %r85;
	ld.shared.u32 	%r86, [%r14+8200];
	add.s32 	%r87, %r78, %r86;
	ld.shared.u32 	%r88, [%r20+8320];
	min.u32 	%r89, %r88, %r87;
	st.shared.u32 	[%r20+8320], %r89;
	bar.sync 	0;
	ld.shared.u32 	%r90, [%r14+12];
	ld.shared.u32 	%r91, [%r22+768];
	add.s32 	%r92, %r91, %r90;
	ld.shared.u32 	%r93, [%r20];
	min.u32 	%r94, %r93, %r92;
	st.shared.u32 	[%r20], %r94;
	ld.shared.u32 	%r95, [%r14+12];
	ld.shared.u32 	%r96, [%r22+896];
	add.s32 	%r97, %r96, %r95;
	ld.shared.u32 	%r98, [%r20+128];
	min.u32 	%r99, %r98, %r97;
	st.shared.u32 	[%r20+128], %r99;
	ld.shared.u32 	%r100, [%r14+8204];
	add.s32 	%r101, %r91, %r100;
	ld.shared.u32 	%r102, [%r20+8192];
	min.u32 	%r103, %r102, %r101;
	st.shared.u32 	[%r20+8192], %r103;
	ld.shared.u32 	%r104, [%r14+8204];
	add.s32 	%r105, %r96, %r104;
	ld.shared.u32 	%r106, [%r20+8320];
	min.u32 	%r107, %r106, %r105;
	st.shared.u32 	[%r20+8320], %r107;
	bar.sync 	0;
	ld.shared.u32 	%r108, [%r14+16];
	ld.shared.u32 	%r109, [%r22+1024];
	add.s32 	%r110, %r109, %r108;
	ld.shared.u32 	%r111, [%r20];
	min.u32 	%r112, %r111, %r110;
	st.shared.u32 	[%r20], %r112;
	ld.shared.u32 	%r113, [%r14+16];
	ld.shared.u32 	%r114, [%r22+1152];
	add.s32 	%r115, %r114, %r113;
	ld.shared.u32 	%r116, [%r20+128];
	min.u32 	%r117, %r116, %r115;
	st.shared.u32 	[%r20+128], %r117;
	ld.shared.u32 	%r118, [%r14+8208];
	add.s32 	%r119, %r109, %r118;
	ld.shared.u32 	%r120, [%r20+8192];
	min.u32 	%r121, %r120, %r119;
	st.shared.u32 	[%r20+8192], %r121;
	ld.shared.u32 	%r122, [%r14+8208];
	add.s32 	%r123, %r114, %r122;
	ld.shared.u32 	%r124, [%r20+8320];
	min.u32 	%r125, %r124, %r123;
	st.shared.u32 	[%r20+8320], %r125;
	bar.sync 	0;
	ld.shared.u32 	%r126, [%r14+20];
	ld.shared.u32 	%r127, [%r22+1280];
	add.s32 	%r128, %r127, %r126;
	ld.shared.u32 	%r129, [%r20];
	min.u32 	%r130, %r129, %r128;
	st.shared.u32 	[%r20], %r130;
	ld.shared.u32 	%r131, [%r14+20];
	ld.shared.u32 	%r132, [%r22+1408];
	add.s32 	%r133, %r132, %r131;
	ld.shared.u32 	%r134, [%r20+128];
	min.u32 	%r135, %r134, %r133;
	st.shared.u32 	[%r20+128], %r135;
	ld.shared.u32 	%r136, [%r14+8212];
	add.s32 	%r137, %r127, %r136;
	ld.shared.u32 	%r138, [%r20+8192];
	min.u32 	%r139, %r138, %r137;
	st.shared.u32 	[%r20+8192], %r139;
	ld.shared.u32 	%r140, [%r14+8212];
	add.s32 	%r141, %r132, %r140;
	ld.shared.u32 	%r142, [%r20+8320];
	min.u32 	%r143, %r142, %r141;
	st.shared.u32 	[%r20+8320], %r143;
	bar.sync 	0;
	ld.shared.u32 	%r144, [%r14+24];
	ld.shared.u32 	%r145, [%r22+1536];
	add.s32 	%r146, %r145, %r144;
	ld.shared.u32 	%r147, [%r20];
	min.u32 	%r148, %r147, %r146;
	st.shared.u32 	[%r20], %r148;
	ld.shared.u32 	%r149, [%r14+24];
	ld.shared.u32 	%r150, [%r22+1664];
	add.s32 	%r151, %r150, %r149;
	ld.shared.u32 	%r152, [%r20+128];
	min.u32 	%r153, %r152, %r151;
	st.shared.u32 	[%r20+128], %r153;
	ld.shared.u32 	%r154, [%r14+8216];
	add.s32 	%r155, %r145, %r154;
	ld.shared.u32 	%r156, [%r20+8192];
	min.u32 	%r157, %r156, %r155;
	st.shared.u32 	[%r20+8192], %r157;
	ld.shared.u32 	%r158, [%r14+8216];
	add.s32 	%r159, %r150, %r158;
	ld.shared.u32 	%r160, [%r20+8320];
	min.u32 	%r161, %r160, %r159;
	st.shared.u32 	[%r20+8320], %r161;
	bar.sync 	0;
	ld.shared.u32 	%r162, [%r14+28];
	ld.shared.u32 	%r163, [%r22+1792];
	add.s32 	%r164, %r163, %r162;
	ld.shared.u32 	%r165, [%r20];
	min.u32 	%r166, %r165, %r164;
	st.shared.u32 	[%r20], %r166;
	ld.shared.u32 	%r167, [%r14+28];
	ld.shared.u32 	%r168, [%r22+1920];
	add.s32 	%r169, %r168, %r167;
	ld.shared.u32 	%r170, [%r20+128];
	min.u32 	%r171, %r170, %r169;
	st.shared.u32 	[%r20+128], %r171;
	ld.shared.u32 	%r172, [%r14+8220];
	add.s32 	%r173, %r163, %r172;
	ld.shared.u32 	%r174, [%r20+8192];
	min.u32 	%r175, %r174, %r173;
	st.shared.u32 	[%r20+8192], %r175;
	ld.shared.u32 	%r176, [%r14+8220];
	add.s32 	%r177, %r168, %r176;
	ld.shared.u32 	%r178, [%r20+8320];
	min.u32 	%r179, %r178, %r177;
	st.shared.u32 	[%r20+8320], %r179;
	bar.sync 	0;
	ld.shared.u32 	%r180, [%r14+32];
	ld.shared.u32 	%r181, [%r22+2048];
	add.s32 	%r182, %r181, %r180;
	ld.shared.u32 	%r183, [%r20];
	min.u32 	%r184, %r183, %r182;
	st.shared.u32 	[%r20], %r184;
	ld.shared.u32 	%r185, [%r14+32];
	ld.shared.u32 	%r186, [%r22+2176];
	add.s32 	%r187, %r186, %r185;
	ld.shared.u32 	%r188, [%r20+128];
	min.u32 	%r189, %r188, %r187;
	st.shared.u32 	[%r20+128], %r189;
	ld.shared.u32 	%r190, [%r14+8224];
	add.s32 	%r191, %r181, %r190;
	ld.shared.u32 	%r192, [%r20+8192];
	min.u32 	%r193, %r192, %r191;
	st.shared.u32 	[%r20+8192], %r193;
	ld.shared.u32 	%r194, [%r14+8224];
	add.s32 	%r195, %r186, %r194;
	ld.shared.u32 	%r196, [%r20+8320];
	min.u32 	%r197, %r196, %r195;
	st.shared.u32 	[%r20+8320], %r197;
	bar.sync 	0;
	ld.shared.u32 	%r198, [%r14+36];
	ld.shared.u32 	%r199, [%r22+2304];
	add.s32 	%r200, %r199, %r198;
	ld.shared.u32 	%r201, [%r20];
	min.u32 	%r202, %r201, %r200;
	st.shared.u32 	[%r20], %r202;
	ld.shared.u32 	%r203, [%r14+36];
	ld.shared.u32 	%r204, [%r22+2432];
	add.s32 	%r205, %r204, %r203;
	ld.shared.u32 	%r206, [%r20+128];
	min.u32 	%r207, %r206, %r205;
	st.shared.u32 	[%r20+128], %r207;
	ld.shared.u32 	%r208, [%r14+8228];
	add.s32 	%r209, %r199, %r208;
	ld.shared.u32 	%r210, [%r20+8192];
	min.u32 	%r211, %r210, %r209;
	st.shared.u32 	[%r20+8192], %r211;
	ld.shared.u32 	%r212, [%r14+8228];
	add.s32 	%r213, %r204, %r212;
	ld.shared.u32 	%r214, [%r20+8320];
	min.u32 	%r215, %r214, %r213;
	st.shared.u32 	[%r20+8320], %r215;
	bar.sync 	0;
	ld.shared.u32 	%r216, [%r14+40];
	ld.shared.u32 	%r217, [%r22+2560];
	add.s32 	%r218, %r217, %r216;
	ld.shared.u32 	%r219, [%r20];
	min.u32 	%r220, %r219, %r218;
	st.shared.u32 	[%r20], %r220;
	ld.shared.u32 	%r221, [%r14+40];
	ld.shared.u32 	%r222, [%r22+2688];
	add.s32 	%r223, %r222, %r221;
	ld.shared.u32 	%r224, [%r20+128];
	min.u32 	%r225, %r224, %r223;
	st.shared.u32 	[%r20+128], %r225;
	ld.shared.u32 	%r226, [%r14+8232];
	add.s32 	%r227, %r217, %r226;
	ld.shared.u32 	%r228, [%r20+8192];
	min.u32 	%r229, %r228, %r227;
	st.shared.u32 	[%r20+8192], %r229;
	ld.shared.u32 	%r230, [%r14+8232];
	add.s32 	%r231, %r222, %r230;
	ld.shared.u32 	%r232, [%r20+8320];
	min.u32 	%r233, %r232, %r231;
	st.shared.u32 	[%r20+8320], %r233;
	bar.sync 	0;
	ld.shared.u32 	%r234, [%r14+44];
	ld.shared.u32 	%r235, [%r22+2816];
	add.s32 	%r236, %r235, %r234;
	ld.shared.u32 	%r237, [%r20];
	min.u32 	%r238, %r237, %r236;
	st.shared.u32 	[%r20], %r238;
	ld.shared.u32 	%r239, [%r14+44];
	ld.shared.u32 	%r240, [%r22+2944];
	add.s32 	%r241, %r240, %r239;
	ld.shared.u32 	%r242, [%r20+128];
	min.u32 	%r243, %r242, %r241;
	st.shared.u32 	[%r20+128], %r243;
	ld.shared.u32 	%r244, [%r14+8236];
	add.s32 	%r245, %r235, %r244;
	ld.shared.u32 	%r246, [%r20+8192];
	min.u32 	%r247, %r246, %r245;
	st.shared.u32 	[%r20+8192], %r247;
	ld.shared.u32 	%r248, [%r14+8236];
	add.s32 	%r249, %r240, %r248;
	ld.shared.u32 	%r250, [%r20+8320];
	min.u32 	%r251, %r250, %r249;
	st.shared.u32 	[%r20+8320], %r251;
	bar.sync 	0;
	ld.shared.u32 	%r252, [%r14+48];
	ld.shared.u32 	%r253, [%r22+3072];
	add.s32 	%r254, %r253, %r252;
	ld.shared.u32 	%r255, [%r20];
	min.u32 	%r256, %r255, %r254;
	st.shared.u32 	[%r20], %r256;
	ld.shared.u32 	%r257, [%r14+48];
	ld.shared.u32 	%r258, [%r22+3200];
	add.s32 	%r259, %r258, %r257;
	ld.shared.u32 	%r260, [%r20+128];
	min.u32 	%r261, %r260, %r259;
	st.shared.u32 	[%r20+128], %r261;
	ld.shared.u32 	%r262, [%r14+8240];
	add.s32 	%r263, %r253, %r262;
	ld.shared.u32 	%r264, [%r20+8192];
	min.u32 	%r265, %r264, %r263;
	st.shared.u32 	[%r20+8192], %r265;
	ld.shared.u32 	%r266, [%r14+8240];
	add.s32 	%r267, %r258, %r266;
	ld.shared.u32 	%r268, [%r20+8320];
	min.u32 	%r269, %r268, %r267;
	st.shared.u32 	[%r20+8320], %r269;
	bar.sync 	0;
	ld.shared.u32 	%r270, [%r14+52];
	ld.shared.u32 	%r271, [%r22+3328];
	add.s32 	%r272, %r271, %r270;
	ld.shared.u32 	%r273, [%r20];
	min.u32 	%r274, %r273, %r272;
	st.shared.u32 	[%r20], %r274;
	ld.shared.u32 	%r275, [%r14+52];
	ld.shared.u32 	%r276, [%r22+3456];
	add.s32 	%r277, %r276, %r275;
	ld.shared.u32 	%r278, [%r20+128];
	min.u32 	%r279, %r278, %r277;
	st.shared.u32 	[%r20+128], %r279;
	ld.shared.u32 	%r280, [%r14+8244];
	add.s32 	%r281, %r271, %r280;
	ld.shared.u32 	%r282, [%r20+8192];
	min.u32 	%r283, %r282, %r281;
	st.shared.u32 	[%r20+8192], %r283;
	ld.shared.u32 	%r284, [%r14+8244];
	add.s32 	%r285, %r276, %r284;
	ld.shared.u32 	%r286, [%r20+8320];
	min.u32 	%r287, %r286, %r285;
	st.shared.u32 	[%r20+8320], %r287;
	bar.sync 	0;
	ld.shared.u32 	%r288, [%r14+56];
	ld.shared.u32 	%r289, [%r22+3584];
	add.s32 	%r290, %r289, %r288;
	ld.shared.u32 	%r291, [%r20];
	min.u32 	%r292, %r291, %r290;
	st.shared.u32 	[%r20], %r292;
	ld.shared.u32 	%r293, [%r14+56];
	ld.shared.u32 	%r294, [%r22+3712];
	add.s32 	%r295, %r294, %r293;
	ld.shared.u32 	%r296, [%r20+128];
	min.u32 	%r297, %r296, %r295;
	st.shared.u32 	[%r20+128], %r297;
	ld.shared.u32 	%r298, [%r14+8248];
	add.s32 	%r299, %r289, %r298;
	ld.shared.u32 	%r300, [%r20+8192];
	min.u32 	%r301, %r300, %r299;
	st.shared.u32 	[%r20+8192], %r301;
	ld.shared.u32 	%r302, [%r14+8248];
	add.s32 	%r303, %r294, %r302;
	ld.shared.u32 	%r304, [%r20+8320];
	min.u32 	%r305, %r304, %r303;
	st.shared.u32 	[%r20+8320], %r305;
	bar.sync 	0;
	ld.shared.u32 	%r306, [%r14+60];
	ld.shared.u32 	%r307, [%r22+3840];
	add.s32 	%r308, %r307, %r306;
	ld.shared.u32 	%r309, [%r20];
	min.u32 	%r310, %r309, %r308;
	st.shared.u32 	[%r20], %r310;
	ld.shared.u32 	%r311, [%r14+60];
	ld.shared.u32 	%r312, [%r22+3968];
	add.s32 	%r313, %r312, %r311;
	ld.shared.u32 	%r314, [%r20+128];
	min.u32 	%r315, %r314, %r313;
	st.shared.u32 	[%r20+128], %r315;
	ld.shared.u32 	%r316, [%r14+8252];
	add.s32 	%r317, %r307, %r316;
	ld.shared.u32 	%r318, [%r20+8192];
	min.u32 	%r319, %r318, %r317;
	st.shared.u32 	[%r20+8192], %r319;
	ld.shared.u32 	%r320, [%r14+8252];
	add.s32 	%r321, %r312, %r320;
	ld.shared.u32 	%r322, [%r20+8320];
	min.u32 	%r323, %r322, %r321;
	st.shared.u32 	[%r20+8320], %r323;
	bar.sync 	0;
	ld.shared.u32 	%r324, [%r14+64];
	ld.shared.u32 	%r325, [%r22+4096];
	add.s32 	%r326, %r325, %r324;
	ld.shared.u32 	%r327, [%r20];
	min.u32 	%r328, %r327, %r326;
	st.shared.u32 	[%r20], %r328;
	ld.shared.u32 	%r329, [%r14+64];
	ld.shared.u32 	%r330, [%r22+4224];
	add.s32 	%r331, %r330, %r329;
	ld.shared.u32 	%r332, [%r20+128];
	min.u32 	%r333, %r332, %r331;
	st.shared.u32 	[%r20+128], %r333;
	ld.shared.u32 	%r334, [%r14+8256];
	add.s32 	%r335, %r325, %r334;
	ld.shared.u32 	%r336, [%r20+8192];
	min.u32 	%r337, %r336, %r335;
	st.shared.u32 	[%r20+8192], %r337;
	ld.shared.u32 	%r338, [%r14+8256];
	add.s32 	%r339, %r330, %r338;
	ld.shared.u32 	%r340, [%r20+8320];
	min.u32 	%r341, %r340, %r339;
	st.shared.u32 	[%r20+8320], %r341;
	bar.sync 	0;
	ld.shared.u32 	%r342, [%r14+68];
	ld.shared.u32 	%r343, [%r22+4352];
	add.s32 	%r344, %r343, %r342;
	ld.shared.u32 	%r345, [%r20];
	min.u32 	%r346, %r345, %r344;
	st.shared.u32 	[%r20], %r346;
	ld.shared.u32 	%r347, [%r14+68];
	ld.shared.u32 	%r348, [%r22+4480];
	add.s32 	%r349, %r348, %r347;
	ld.shared.u32 	%r350, [%r20+128];
	min.u32 	%r351, %r350, %r349;
	st.shared.u32 	[%r20+128], %r351;
	ld.shared.u32 	%r352, [%r14+8260];
	add.s32 	%r353, %r343, %r352;
	ld.shared.u32 	%r354, [%r20+8192];
	min.u32 	%r355, %r354, %r353;
	st.shared.u32 	[%r20+8192], %r355;
	ld.shared.u32 	%r356, [%r14+8260];
	add.s32 	%r357, %r348, %r356;
	ld.shared.u32 	%r358, [%r20+8320];
	min.u32 	%r359, %r358, %r357;
	st.shared.u32 	[%r20+8320], %r359;
	bar.sync 	0;
	ld.shared.u32 	%r360, [%r14+72];
	ld.shared.u32 	%r361, [%r22+4608];
	add.s32 	%r362, %r361, %r360;
	ld.shared.u32 	%r363, [%r20];
	min.u32 	%r364, %r363, %r362;
	st.shared.u32 	[%r20], %r364;
	ld.shared.u32 	%r365, [%r14+72];
	ld.shared.u32 	%r366, [%r22+4736];
	add.s32 	%r367, %r366, %r365;
	ld.shared.u32 	%r368, [%r20+128];
	min.u32 	%r369, %r368, %r367;
	st.shared.u32 	[%r20+128], %r369;
	ld.shared.u32 	%r370, [%r14+8264];
	add.s32 	%r371, %r361, %r370;
	ld.shared.u32 	%r372, [%r20+8192];
	min.u32 	%r373, %r372, %r371;
	st.shared.u32 	[%r20+8192], %r373;
	ld.shared.u32 	%r374, [%r14+8264];
	add.s32 	%r375, %r366, %r374;
	ld.shared.u32 	%r376, [%r20+8320];
	min.u32 	%r377, %r376, %r375;
	st.shared.u32 	[%r20+8320], %r377;
	bar.sync 	0;
	ld.shared.u32 	%r378, [%r14+76];
	ld.shared.u32 	%r379, [%r22+4864];
	add.s32 	%r380, %r379, %r378;
	ld.shared.u32 	%r381, [%r20];
	min.u32 	%r382, %r381, %r380;
	st.shared.u32 	[%r20], %r382;
	ld.shared.u32 	%r383, [%r14+76];
	ld.shared.u32 	%r384, [%r22+4992];
	add.s32 	%r385, %r384, %r383;
	ld.shared.u32 	%r386, [%r20+128];
	min.u32 	%r387, %r386, %r385;
	st.shared.u32 	[%r20+128], %r387;
	ld.shared.u32 	%r388, [%r14+8268];
	add.s32 	%r389, %r379, %r388;
	ld.shared.u32 	%r390, [%r20+8192];
	min.u32 	%r391, %r390, %r389;
	st.shared.u32 	[%r20+8192], %r391;
	ld.shared.u32 	%r392, [%r14+8268];
	add.s32 	%r393, %r384, %r392;
	ld.shared.u32 	%r394, [%r20+8320];
	min.u32 	%r395, %r394, %r393;
	st.shared.u32 	[%r20+8320], %r395;
	bar.sync 	0;
	ld.shared.u32 	%r396, [%r14+80];
	ld.shared.u32 	%r397, [%r22+5120];
	add.s32 	%r398, %r397, %r396;
	ld.shared.u32 	%r399, [%r20];
	min.u32 	%r400, %r399, %r398;
	st.shared.u32 	[%r20], %r400;
	ld.shared.u32 	%r401, [%r14+80];
	ld.shared.u32 	%r402, [%r22+5248];
	add.s32 	%r403, %r402, %r401;
	ld.shared.u32 	%r404, [%r20+128];
	min.u32 	%r405, %r404, %r403;
	st.shared.u32 	[%r20+128], %r405;
	ld.shared.u32 	%r406, [%r14+8272];
	add.s32 	%r407, %r397, %r406;
	ld.shared.u32 	%r408, [%r20+8192];
	min.u32 	%r409, %r408, %r407;
	st.shared.u32 	[%r20+8192], %r409;
	ld.shared.u32 	%r410, [%r14+8272];
	add.s32 	%r411, %r402, %r410;
	ld.shared.u32 	%r412, [%r20+8320];
	min.u32 	%r413, %r412, %r411;
	st.shared.u32 	[%r20+8320], %r413;
	bar.sync 	0;
	ld.shared.u32 	%r414, [%r14+84];
	ld.shared.u32 	%r415, [%r22+5376];
	add.s32 	%r416, %r415, %r414;
	ld.shared.u32 	%r417, [%r20];
	min.u32 	%r418, %r417, %r416;
	st.shared.u32 	[%r20], %r418;
	ld.shared.u32 	%r419, [%r14+84];
	ld.shared.u32 	%r420, [%r22+5504];
	add.s32 	%r421, %r420, %r419;
	ld.shared.u32 	%r422, [%r20+128];
	min.u32 	%r423, %r422, %r421;
	st.shared.u32 	[%r20+128], %r423;
	ld.shared.u32 	%r424, [%r14+8276];
	add.s32 	%r425, %r415, %r424;
	ld.shared.u32 	%r426, [%r20+8192];
	min.u32 	%r427, %r426, %r425;
	st.shared.u32 	[%r20+8192], %r427;
	ld.shared.u32 	%r428, [%r14+8276];
	add.s32 	%r429, %r420, %r428;
	ld.shared.u32 	%r430, [%r20+8320];
	min.u32 	%r431, %r430, %r429;
	st.shared.u32 	[%r20+8320], %r431;
	bar.sync 	0;
	ld.shared.u32 	%r432, [%r14+88];
	ld.shared.u32 	%r433, [%r22+5632];
	add.s32 	%r434, %r433, %r432;
	ld.shared.u32 	%r435, [%r20];
	min.u32 	%r436, %r435, %r434;
	st.shared.u32 	[%r20], %r436;
	ld.shared.u32 	%r437, [%r14+88];
	ld.shared.u32 	%r438, [%r22+5760];
	add.s32 	%r439, %r438, %r437;
	ld.shared.u32 	%r440, [%r20+128];
	min.u32 	%r441, %r440, %r439;
	st.shared.u32 	[%r20+128], %r441;
	ld.shared.u32 	%r442, [%r14+8280];
	add.s32 	%r443, %r433, %r442;
	ld.shared.u32 	%r444, [%r20+8192];
	min.u32 	%r445, %r444, %r443;
	st.shared.u32 	[%r20+8192], %r445;
	ld.shared.u32 	%r446, [%r14+8280];
	add.s32 	%r447, %r438, %r446;
	ld.shared.u32 	%r448, [%r20+8320];
	min.u32 	%r449, %r448, %r447;
	st.shared.u32 	[%r20+8320], %r449;
	bar.sync 	0;
	ld.shared.u32 	%r450, [%r14+92];
	ld.shared.u32 	%r451, [%r22+5888];
	add.s32 	%r452, %r451, %r450;
	ld.shared.u32 	%r453, [%r20];
	min.u32 	%r454, %r453, %r452;
	st.shared.u32 	[%r20], %r454;
	ld.shared.u32 	%r455, [%r14+92];
	ld.shared.u32 	%r456, [%r22+6016];
	add.s32 	%r457, %r456, %r455;
	ld.shared.u32 	%r458, [%r20+128];
	min.u32 	%r459, %r458, %r457;
	st.shared.u32 	[%r20+128], %r459;
	ld.shared.u32 	%r460, [%r14+8284];
	add.s32 	%r461, %r451, %r460;
	ld.shared.u32 	%r462, [%r20+8192];
	min.u32 	%r463, %r462, %r461;
	st.shared.u32 	[%r20+8192], %r463;
	ld.shared.u32 	%r464, [%r14+8284];
	add.s32 	%r465, %r456, %r464;
	ld.shared.u32 	%r466, [%r20+8320];
	min.u32 	%r467, %r466, %r465;
	st.shared.u32 	[%r20+8320], %r467;
	bar.sync 	0;
	ld.shared.u32 	%r468, [%r14+96];
	ld.shared.u32 	%r469, [%r22+6144];
	add.s32 	%r470, %r469, %r468;
	ld.shared.u32 	%r471, [%r20];
	min.u32 	%r472, %r471, %r470;
	st.shared.u32 	[%r20], %r472;
	ld.shared.u32 	%r473, [%r14+96];
	ld.shared.u32 	%r474, [%r22+6272];
	add.s32 	%r475, %r474, %r473;
	ld.shared.u32 	%r476, [%r20+128];
	min.u32 	%r477, %r476, %r475;
	st.shared.u32 	[%r20+128], %r477;
	ld.shared.u32 	%r478, [%r14+8288];
	add.s32 	%r479, %r469, %r478;
	ld.shared.u32 	%r480, [%r20+8192];
	min.u32 	%r481, %r480, %r479;
	st.shared.u32 	[%r20+8192], %r481;
	ld.shared.u32 	%r482, [%r14+8288];
	add.s32 	%r483, %r474, %r482;
	ld.shared.u32 	%r484, [%r20+8320];
	min.u32 	%r485, %r484, %r483;
	st.shared.u32 	[%r20+8320], %r485;
	bar.sync 	0;
	ld.shared.u32 	%r486, [%r14+100];
	ld.shared.u32 	%r487, [%r22+6400];
	add.s32 	%r488, %r487, %r486;
	ld.shared.u32 	%r489, [%r20];
	min.u32 	%r490, %r489, %r488;
	st.shared.u32 	[%r20], %r490;
	ld.shared.u32 	%r491, [%r14+100];
	ld.shared.u32 	%r492, [%r22+6528];
	add.s32 	%r493, %r492, %r491;
	ld.shared.u32 	%r494, [%r20+128];
	min.u32 	%r495, %r494, %r493;
	st.shared.u32 	[%r20+128], %r495;
	ld.shared.u32 	%r496, [%r14+8292];
	add.s32 	%r497, %r487, %r496;
	ld.shared.u32 	%r498, [%r20+8192];
	min.u32 	%r499, %r498, %r497;
	st.shared.u32 	[%r20+8192], %r499;
	ld.shared.u32 	%r500, [%r14+8292];
	add.s32 	%r501, %r492, %r500;
	ld.shared.u32 	%r502, [%r20+8320];
	min.u32 	%r503, %r502, %r501;
	st.shared.u32 	[%r20+8320], %r503;
	bar.sync 	0;
	ld.shared.u32 	%r504, [%r14+104];
	ld.shared.u32 	%r505, [%r22+6656];
	add.s32 	%r506, %r505, %r504;
	ld.shared.u32 	%r507, [%r20];
	min.u32 	%r508, %r507, %r506;
	st.shared.u32 	[%r20], %r508;
	ld.shared.u32 	%r509, [%r14+104];
	ld.shared.u32 	%r510, [%r22+6784];
	add.s32 	%r511, %r510, %r509;
	ld.shared.u32 	%r512, [%r20+128];
	min.u32 	%r513, %r512, %r511;
	st.shared.u32 	[%r20+128], %r513;
	ld.shared.u32 	%r514, [%r14+8296];
	add.s32 	%r515, %r505, %r514;
	ld.shared.u32 	%r516, [%r20+8192];
	min.u32 	%r517, %r516, %r515;
	st.shared.u32 	[%r20+8192], %r517;
	ld.shared.u32 	%r518, [%r14+8296];
	add.s32 	%r519, %r510, %r518;
	ld.shared.u32 	%r520, [%r20+8320];
	min.u32 	%r521, %r520, %r519;
	st.shared.u32 	[%r20+8320], %r521;
	bar.sync 	0;
	ld.shared.u32 	%r522, [%r14+108];
	ld.shared.u32 	%r523, [%r22+6912];
	add.s32 	%r524, %r523, %r522;
	ld.shared.u32 	%r525, [%r20];
	min.u32 	%r526, %r525, %r524;
	st.shared.u32 	[%r20], %r526;
	ld.shared.u32 	%r527, [%r14+108];
	ld.shared.u32 	%r528, [%r22+7040];
	add.s32 	%r529, %r528, %r527;
	ld.shared.u32 	%r530, [%r20+128];
	min.u32 	%r531, %r530, %r529;
	st.shared.u32 	[%r20+128], %r531;
	ld.shared.u32 	%r532, [%r14+8300];
	add.s32 	%r533, %r523, %r532;
	ld.shared.u32 	%r534, [%r20+8192];
	min.u32 	%r535, %r534, %r533;
	st.shared.u32 	[%r20+8192], %r535;
	ld.shared.u32 	%r536, [%r14+8300];
	add.s32 	%r537, %r528, %r536;
	ld.shared.u32 	%r538, [%r20+8320];
	min.u32 	%r539, %r538, %r537;
	st.shared.u32 	[%r20+8320], %r539;
	bar.sync 	0;
	ld.shared.u32 	%r540, [%r14+112];
	ld.shared.u32 	%r541, [%r22+7168];
	add.s32 	%r542, %r541, %r540;
	ld.shared.u32 	%r543, [%r20];
	min.u32 	%r544, %r543, %r542;
	st.shared.u32 	[%r20], %r544;
	ld.shared.u32 	%r545, [%r14+112];
	ld.shared.u32 	%r546, [%r22+7296];
	add.s32 	%r547, %r546, %r545;
	ld.shared.u32 	%r548, [%r20+128];
	min.u32 	%r549, %r548, %r547;
	st.shared.u32 	[%r20+128], %r549;
	ld.shared.u32 	%r550, [%r14+8304];
	add.s32 	%r551, %r541, %r550;
	ld.shared.u32 	%r552, [%r20+8192];
	min.u32 	%r553, %r552, %r551;
	st.shared.u32 	[%r20+8192], %r553;
	ld.shared.u32 	%r554, [%r14+8304];
	add.s32 	%r555, %r546, %r554;
	ld.shared.u32 	%r556, [%r20+8320];
	min.u32 	%r557, %r556, %r555;
	st.shared.u32 	[%r20+8320], %r557;
	bar.sync 	0;
	ld.shared.u32 	%r558, [%r14+116];
	ld.shared.u32 	%r559, [%r22+7424];
	add.s32 	%r560, %r559, %r558;
	ld.shared.u32 	%r561, [%r20];
	min.u32 	%r562, %r561, %r560;
	st.shared.u32 	[%r20], %r562;
	ld.shared.u32 	%r563, [%r14+116];
	ld.shared.u32 	%r564, [%r22+7552];
	add.s32 	%r565, %r564, %r563;
	ld.shared.u32 	%r566, [%r20+128];
	min.u32 	%r567, %r566, %r565;
	st.shared.u32 	[%r20+128], %r567;
	ld.shared.u32 	%r568, [%r14+8308];
	add.s32 	%r569, %r559, %r568;
	ld.shared.u32 	%r570, [%r20+8192];
	min.u32 	%r571, %r570, %r569;
	st.shared.u32 	[%r20+8192], %r571;
	ld.shared.u32 	%r572, [%r14+8308];
	add.s32 	%r573, %r564, %r572;
	ld.shared.u32 	%r574, [%r20+8320];
	min.u32 	%r575, %r574, %r573;
	st.shared.u32 	[%r20+8320], %r575;
	bar.sync 	0;
	ld.shared.u32 	%r576, [%r14+120];
	ld.shared.u32 	%r577, [%r22+7680];
	add.s32 	%r578, %r577, %r576;
	ld.shared.u32 	%r579, [%r20];
	min.u32 	%r580, %r579, %r578;
	st.shared.u32 	[%r20], %r580;
	ld.shared.u32 	%r581, [%r14+120];
	ld.shared.u32 	%r582, [%r22+7808];
	add.s32 	%r583, %r582, %r581;
	ld.shared.u32 	%r584, [%r20+128];
	min.u32 	%r585, %r584, %r583;
	st.shared.u32 	[%r20+128], %r585;
	ld.shared.u32 	%r586, [%r14+8312];
	add.s32 	%r587, %r577, %r586;
	ld.shared.u32 	%r588, [%r20+8192];
	min.u32 	%r589, %r588, %r587;
	st.shared.u32 	[%r20+8192], %r589;
	ld.shared.u32 	%r590, [%r14+8312];
	add.s32 	%r591, %r582, %r590;
	ld.shared.u32 	%r592, [%r20+8320];
	min.u32 	%r593, %r592, %r591;
	st.shared.u32 	[%r20+8320], %r593;
	bar.sync 	0;
	ld.shared.u32 	%r594, [%r14+124];
	ld.shared.u32 	%r595, [%r22+7936];
	add.s32 	%r596, %r595, %r594;
	ld.shared.u32 	%r597, [%r20];
	min.u32 	%r598, %r597, %r596;
	st.shared.u32 	[%r20], %r598;
	ld.shared.u32 	%r599, [%r14+124];
	ld.shared.u32 	%r600, [%r22+8064];
	add.s32 	%r601, %r600, %r599;
	ld.shared.u32 	%r602, [%r20+128];
	min.u32 	%r603, %r602, %r601;
	st.shared.u32 	[%r20+128], %r603;
	ld.shared.u32 	%r604, [%r14+8316];
	add.s32 	%r605, %r595, %r604;
	ld.shared.u32 	%r606, [%r20+8192];
	min.u32 	%r607, %r606, %r605;
	st.shared.u32 	[%r20+8192], %r607;
	ld.shared.u32 	%r608, [%r14+8316];
	add.s32 	%r609, %r600, %r608;
	ld.shared.u32 	%r610, [%r20+8320];
	min.u32 	%r611, %r610, %r609;
	st.shared.u32 	[%r20+8320], %r611;
	bar.sync 	0;
	ld.shared.u32 	%r612, [%r14+128];
	ld.shared.u32 	%r613, [%r22+8192];
	add.s32 	%r614, %r613, %r612;
	ld.shared.u32 	%r615, [%r20];
	min.u32 	%r616, %r615, %r614;
	st.shared.u32 	[%r20], %r616;
	ld.shared.u32 	%r617, [%r14+128];
	ld.shared.u32 	%r618, [%r22+8320];
	add.s32 	%r619, %r618, %r617;
	ld.shared.u32 	%r620, [%r20+128];
	min.u32 	%r621, %r620, %r619;
	st.shared.u32 	[%r20+128], %r621;
	ld.shared.u32 	%r622, [%r14+8320];
	add.s32 	%r623, %r613, %r622;
	ld.shared.u32 	%r624, [%r20+8192];
	min.u32 	%r625, %r624, %r623;
	st.shared.u32 	[%r20+8192], %r625;
	ld.shared.u32 	%r626, [%r14+8320];
	add.s32 	%r627, %r618, %r626;
	ld.shared.u32 	%r628, [%r20+8320];
	min.u32 	%r629, %r628, %r627;
	st.shared.u32 	[%r20+8320], %r629;
	bar.sync 	0;
	ld.shared.u32 	%r630, [%r14+132];
	ld.shared.u32 	%r631, [%r22+8448];
	add.s32 	%r632, %r631, %r630;
	ld.shared.u32 	%r633, [%r20];
	min.u32 	%r634, %r633, %r632;
	st.shared.u32 	[%r20], %r634;
	ld.shared.u32 	%r635, [%r14+132];
	ld.shared.u32 	%r636, [%r22+8576];
	add.s32 	%r637, %r636, %r635;
	ld.shared.u32 	%r638, [%r20+128];
	min.u32 	%r639, %r638, %r637;
	st.shared.u32 	[%r20+128], %r639;
	ld.shared.u32 	%r640, [%r14+8324];
	add.s32 	%r641, %r631, %r640;
	ld.shared.u32 	%r642, [%r20+8192];
	min.u32 	%r643, %r642, %r641;
	st.shared.u32 	[%r20+8192], %r643;
	ld.shared.u32 	%r644, [%r14+8324];
	add.s32 	%r645, %r636, %r644;
	ld.shared.u32 	%r646, [%r20+8320];
	min.u32 	%r647, %r646, %r645;
	st.shared.u32 	[%r20+8320], %r647;
	bar.sync 	0;
	ld.shared.u32 	%r648, [%r14+136];
	ld.shared.u32 	%r649, [%r22+8704];
	add.s32 	%r650, %r649, %r648;
	ld.shared.u32 	%r651, [%r20];
	min.u32 	%r652, %r651, %r650;
	st.shared.u32 	[%r20], %r652;
	ld.shared.u32 	%r653, [%r14+136];
	ld.shared.u32 	%r654, [%r22+8832];
	add.s32 	%r655, %r654, %r653;
	ld.shared.u32 	%r656, [%r20+128];
	min.u32 	%r657, %r656, %r655;
	st.shared.u32 	[%r20+128], %r657;
	ld.shared.u32 	%r658, [%r14+8328];
	add.s32 	%r659, %r649, %r658;
	ld.shared.u32 	%r660, [%r20+8192];
	min.u32 	%r661, %r660, %r659;
	st.shared.u32 	[%r20+8192], %r661;
	ld.shared.u32 	%r662, [%r14+8328];
	add.s32 	%r663, %r654, %r662;
	ld.shared.u32 	%r664, [%r20+8320];
	min.u32 	%r665, %r664, %r663;
	st.shared.u32 	[%r20+8320], %r665;
	bar.sync 	0;
	ld.shared.u32 	%r666, [%r14+140];
	ld.shared.u32 	%r667, [%r22+8960];
	add.s32 	%r668, %r667, %r666;
	ld.shared.u32 	%r669, [%r20];
	min.u32 	%r670, %r669, %r668;
	st.shared.u32 	[%r20], %r670;
	ld.shared.u32 	%r671, [%r14+140];
	ld.shared.u32 	%r672, [%r22+9088];
	add.s32 	%r673, %r672, %r671;
	ld.shared.u32 	%r674, [%r20+128];
	min.u32 	%r675, %r674, %r673;
	st.shared.u32 	[%r20+128], %r675;
	ld.shared.u32 	%r676, [%r14+8332];
	add.s32 	%r677, %r667, %r676;
	ld.shared.u32 	%r678, [%r20+8192];
	min.u32 	%r679, %r678, %r677;
	st.shared.u32 	[%r20+8192], %r679;
	ld.shared.u32 	%r680, [%r14+8332];
	add.s32 	%r681, %r672, %r680;
	ld.shared.u32 	%r682, [%r20+8320];
	min.u32 	%r683, %r682, %r681;
	st.shared.u32 	[%r20+8320], %r683;
	bar.sync 	0;
	ld.shared.u32 	%r684, [%r14+144];
	ld.shared.u32 	%r685, [%r22+9216];
	add.s32 	%r686, %r685, %r684;
	ld.shared.u32 	%r687, [%r20];
	min.u32 	%r688, %r687, %r686;
	st.shared.u32 	[%r20], %r688;
	ld.shared.u32 	%r689, [%r14+144];
	ld.shared.u32 	%r690, [%r22+9344];
	add.s32 	%r691, %r690, %r689;
	ld.shared.u32 	%r692, [%r20+128];
	min.u32 	%r693, %r692, %r691;
	st.shared.u32 	[%r20+128], %r693;
	ld.shared.u32 	%r694, [%r14+8336];
	add.s32 	%r695, %r685, %r694;
	ld.shared.u32 	%r696, [%r20+8192];
	min.u32 	%r697, %r696, %r695;
	st.shared.u32 	[%r20+8192], %r697;
	ld.shared.u32 	%r698, [%r14+8336];
	add.s32 	%r699, %r690, %r698;
	ld.shared.u32 	%r700, [%r20+8320];
	min.u32 	%r701, %r700, %r699;
	st.shared.u32 	[%r20+8320], %r701;
	bar.sync 	0;
	ld.shared.u32 	%r702, [%r14+148];
	ld.shared.u32 	%r703, [%r22+9472];
	add.s32 	%r704, %r703, %r702;
	ld.shared.u32 	%r705, [%r20];
	min.u32 	%r706, %r705, %r704;
	st.shared.u32 	[%r20], %r706;
	ld.shared.u32 	%r707, [%r14+148];
	ld.shared.u32 	%r708, [%r22+9600];
	add.s32 	%r709, %r708, %r707;
	ld.shared.u32 	%r710, [%r20+128];
	min.u32 	%r711, %r710, %r709;
	st.shared.u32 	[%r20+128], %r711;
	ld.shared.u32 	%r712, [%r14+8340];
	add.s32 	%r713, %r703, %r712;
	ld.shared.u32 	%r714, [%r20+8192];
	min.u32 	%r715, %r714, %r713;
	st.shared.u32 	[%r20+8192], %r715;
	ld.shared.u32 	%r716, [%r14+8340];
	add.s32 	%r717, %r708, %r716;
	ld.shared.u32 	%r718, [%r20+8320];
	min.u32 	%r719, %r718, %r717;
	st.shared.u32 	[%r20+8320], %r719;
	bar.sync 	0;
	ld.shared.u32 	%r720, [%r14+152];
	ld.shared.u32 	%r721, [%r22+9728];
	add.s32 	%r722, %r721, %r720;
	ld.shared.u32 	%r723, [%r20];
	min.u32 	%r724, %r723, %r722;
	st.shared.u32 	[%r20], %r724;
	ld.shared.u32 	%r725, [%r14+152];
	ld.shared.u32 	%r726, [%r22+9856];
	add.s32 	%r727, %r726, %r725;
	ld.shared.u32 	%r728, [%r20+128];
	min.u32 	%r729, %r728, %r727;
	st.shared.u32 	[%r20+128], %r729;
	ld.shared.u32 	%r730, [%r14+8344];
	add.s32 	%r731, %r721, %r730;
	ld.shared.u32 	%r732, [%r20+8192];
	min.u32 	%r733, %r732, %r731;
	st.shared.u32 	[%r20+8192], %r733;
	ld.shared.u32 	%r734, [%r14+8344];
	add.s32 	%r735, %r726, %r734;
	ld.shared.u32 	%r736, [%r20+8320];
	min.u32 	%r737, %r736, %r735;
	st.shared.u32 	[%r20+8320], %r737;
	bar.sync 	0;
	ld.shared.u32 	%r738, [%r14+156];
	ld.shared.u32 	%r739, [%r22+9984];
	add.s32 	%r740, %r739, %r738;
	ld.shared.u32 	%r741, [%r20];
	min.u32 	%r742, %r741, %r740;
	st.shared.u32 	[%r20], %r742;
	ld.shared.u32 	%r743, [%r14+156];
	ld.shared.u32 	%r744, [%r22+10112];
	add.s32 	%r745, %r744, %r743;
	ld.shared.u32 	%r746, [%r20+128];
	min.u32 	%r747, %r746, %r745;
	st.shared.u32 	[%r20+128], %r747;
	ld.shared.u32 	%r748, [%r14+8348];
	add.s32 	%r749, %r739, %r748;
	ld.shared.u32 	%r750, [%r20+8192];
	min.u32 	%r751, %r750, %r749;
	st.shared.u32 	[%r20+8192], %r751;
	ld.shared.u32 	%r752, [%r14+8348];
	add.s32 	%r753, %r744, %r752;
	ld.shared.u32 	%r754, [%r20+8320];
	min.u32 	%r755, %r754, %r753;
	st.shared.u32 	[%r20+8320], %r755;
	bar.sync 	0;
	ld.shared.u32 	%r756, [%r14+160];
	ld.shared.u32 	%r757, [%r22+10240];
	add.s32 	%r758, %r757, %r756;
	ld.shared.u32 	%r759, [%r20];
	min.u32 	%r760, %r759, %r758;
	st.shared.u32 	[%r20], %r760;
	ld.shared.u32 	%r761, [%r14+160];
	ld.shared.u32 	%r762, [%r22+10368];
	add.s32 	%r763, %r762, %r761;
	ld.shared.u32 	%r764, [%r20+128];
	min.u32 	%r765, %r764, %r763;
	st.shared.u32 	[%r20+128], %r765;
	ld.shared.u32 	%r766, [%r14+8352];
	add.s32 	%r767, %r757, %r766;
	ld.shared.u32 	%r768, [%r20+8192];
	min.u32 	%r769, %r768, %r767;
	st.shared.u32 	[%r20+8192], %r769;
	ld.shared.u32 	%r770, [%r14+8352];
	add.s32 	%r771, %r762, %r770;
	ld.shared.u32 	%r772, [%r20+8320];
	min.u32 	%r773, %r772, %r771;
	st.shared.u32 	[%r20+8320], %r773;
	bar.sync 	0;
	ld.shared.u32 	%r774, [%r14+164];
	ld.shared.u32 	%r775, [%r22+10496];
	add.s32 	%r776, %r775, %r774;
	ld.shared.u32 	%r777, [%r20];
	min.u32 	%r778, %r777, %r776;
	st.shared.u32 	[%r20], %r778;
	ld.shared.u32 	%r779, [%r14+164];
	ld.shared.u32 	%r780, [%r22+10624];
	add.s32 	%r781, %r780, %r779;
	ld.shared.u32 	%r782, [%r20+128];
	min.u32 	%r783, %r782, %r781;
	st.shared.u32 	[%r20+128], %r783;
	ld.shared.u32 	%r784, [%r14+8356];
	add.s32 	%r785, %r775, %r784;
	ld.shared.u32 	%r786, [%r20+8192];
	min.u32 	%r787, %r786, %r785;
	st.shared.u32 	[%r20+8192], %r787;
	ld.shared.u32 	%r788, [%r14+8356];
	add.s32 	%r789, %r780, %r788;
	ld.shared.u32 	%r790, [%r20+8320];
	min.u32 	%r791, %r790, %r789;
	st.shared.u32 	[%r20+8320], %r791;
	bar.sync 	0;
	ld.shared.u32 	%r792, [%r14+168];
	ld.shared.u32 	%r793, [%r22+10752];
	add.s32 	%r794, %r793, %r792;
	ld.shared.u32 	%r795, [%r20];
	min.u32 	%r796, %r795, %r794;
	st.shared.u32 	[%r20], %r796;
	ld.shared.u32 	%r797, [%r14+168];
	ld.shared.u32 	%r798, [%r22+10880];
	add.s32 	%r799, %r798, %r797;
	ld.shared.u32 	%r800, [%r20+128];
	min.u32 	%r801, %r800, %r799;
	st.shared.u32 	[%r20+128], %r801;
	ld.shared.u32 	%r802, [%r14+8360];
	add.s32 	%r803, %r793, %r802;
	ld.shared.u32 	%r804, [%r20+8192];
	min.u32 	%r805, %r804, %r803;
	st.shared.u32 	[%r20+8192], %r805;
	ld.shared.u32 	%r806, [%r14+8360];
	add.s32 	%r807, %r798, %r806;
	ld.shared.u32 	%r808, [%r20+8320];
	min.u32 	%r809, %r808, %r807;
	st.shared.u32 	[%r20+8320], %r809;
	bar.sync 	0;
	ld.shared.u32 	%r810, [%r14+172];
	ld.shared.u32 	%r811, [%r22+11008];
	add.s32 	%r812, %r811, %r810;
	ld.shared.u32 	%r813, [%r20];
	min.u32 	%r814, %r813, %r812;
	st.shared.u32 	[%r20], %r814;
	ld.shared.u32 	%r815, [%r14+172];
	ld.shared.u32 	%r816, [%r22+11136];
	add.s32 	%r817, %r816, %r815;
	ld.shared.u32 	%r818, [%r20+128];
	min.u32 	%r819, %r818, %r817;
	st.shared.u32 	[%r20+128], %r819;
	ld.shared.u32 	%r820, [%r14+8364];
	add.s32 	%r821, %r811, %r820;
	ld.shared.u32 	%r822, [%r20+8192];
	min.u32 	%r823, %r822, %r821;
	st.shared.u32 	[%r20+8192], %r823;
	ld.shared.u32 	%r824, [%r14+8364];
	add.s32 	%r825, %r816, %r824;
	ld.shared.u32 	%r826, [%r20+8320];
	min.u32 	%r827, %r826, %r825;
	st.shared.u32 	[%r20+8320], %r827;
	bar.sync 	0;
	ld.shared.u32 	%r828, [%r14+176];
	ld.shared.u32 	%r829, [%r22+11264];
	add.s32 	%r830, %r829, %r828;
	ld.shared.u32 	%r831, [%r20];
	min.u32 	%r832, %r831, %r830;
	st.shared.u32 	[%r20], %r832;
	ld.shared.u32 	%r833, [%r14+176];
	ld.shared.u32 	%r834, [%r22+11392];
	add.s32 	%r835, %r834, %r833;
	ld.shared.u32 	%r836, [%r20+128];
	min.u32 	%r837, %r836, %r835;
	st.shared.u32 	[%r20+128], %r837;
	ld.shared.u32 	%r838, [%r14+8368];
	add.s32 	%r839, %r829, %r838;
	ld.shared.u32 	%r840, [%r20+8192];
	min.u32 	%r841, %r840, %r839;
	st.shared.u32 	[%r20+8192], %r841;
	ld.shared.u32 	%r842, [%r14+8368];
	add.s32 	%r843, %r834, %r842;
	ld.shared.u32 	%r844, [%r20+8320];
	min.u32 	%r845, %r844, %r843;
	st.shared.u32 	[%r20+8320], %r845;
	bar.sync 	0;
	ld.shared.u32 	%r846, [%r14+180];
	ld.shared.u32 	%r847, [%r22+11520];
	add.s32 	%r848, %r847, %r846;
	ld.shared.u32 	%r849, [%r20];
	min.u32 	%r850, %r849, %r848;
	st.shared.u32 	[%r20], %r850;
	ld.shared.u32 	%r851, [%r14+180];
	ld.shared.u32 	%r852, [%r22+11648];
	add.s32 	%r853, %r852, %r851;
	ld.shared.u32 	%r854, [%r20+128];
	min.u32 	%r855, %r854, %r853;
	st.shared.u32 	[%r20+128], %r855;
	ld.shared.u32 	%r856, [%r14+8372];
	add.s32 	%r857, %r847, %r856;
	ld.shared.u32 	%r858, [%r20+8192];
	min.u32 	%r859, %r858, %r857;
	st.shared.u32 	[%r20+8192], %r859;
	ld.shared.u32 	%r860, [%r14+8372];
	add.s32 	%r861, %r852, %r860;
	ld.shared.u32 	%r862, [%r20+8320];
	min.u32 	%r863, %r862, %r861;
	st.shared.u32 	[%r20+8320], %r863;
	bar.sync 	0;
	ld.shared.u32 	%r864, [%r14+184];
	ld.shared.u32 	%r865, [%r22+11776];
	add.s32 	%r866, %r865, %r864;
	ld.shared.u32 	%r867, [%r20];
	min.u32 	%r868, %r867, %r866;
	st.shared.u32 	[%r20], %r868;
	ld.shared.u32 	%r869, [%r14+184];
	ld.shared.u32 	%r870, [%r22+11904];
	add.s32 	%r871, %r870, %r869;
	ld.shared.u32 	%r872, [%r20+128];
	min.u32 	%r873, %r872, %r871;
	st.shared.u32 	[%r20+128], %r873;
	ld.shared.u32 	%r874, [%r14+8376];
	add.s32 	%r875, %r865, %r874;
	ld.shared.u32 	%r876, [%r20+8192];
	min.u32 	%r877, %r876, %r875;
	st.shared.u32 	[%r20+8192], %r877;
	ld.shared.u32 	%r878, [%r14+8376];
	add.s32 	%r879, %r870, %r878;
	ld.shared.u32 	%r880, [%r20+8320];
	min.u32 	%r881, %r880, %r879;
	st.shared.u32 	[%r20+8320], %r881;
	bar.sync 	0;
	ld.shared.u32 	%r882, [%r14+188];
	ld.shared.u32 	%r883, [%r22+12032];
	add.s32 	%r884, %r883, %r882;
	ld.shared.u32 	%r885, [%r20];
	min.u32 	%r886, %r885, %r884;
	st.shared.u32 	[%r20], %r886;
	ld.shared.u32 	%r887, [%r14+188];
	ld.shared.u32 	%r888, [%r22+12160];
	add.s32 	%r889, %r888, %r887;
	ld.shared.u32 	%r890, [%r20+128];
	min.u32 	%r891, %r890, %r889;
	st.shared.u32 	[%r20+128], %r891;
	ld.shared.u32 	%r892, [%r14+8380];
	add.s32 	%r893, %r883, %r892;
	ld.shared.u32 	%r894, [%r20+8192];
	min.u32 	%r895, %r894, %r893;
	st.shared.u32 	[%r20+8192], %r895;
	ld.shared.u32 	%r896, [%r14+8380];
	add.s32 	%r897, %r888, %r896;
	ld.shared.u32 	%r898, [%r20+8320];
	min.u32 	%r899, %r898, %r897;
	st.shared.u32 	[%r20+8320], %r899;
	bar.sync 	0;
	ld.shared.u32 	%r900, [%r14+192];
	ld.shared.u32 	%r901, [%r22+12288];
	add.s32 	%r902, %r901, %r900;
	ld.shared.u32 	%r903, [%r20];
	min.u32 	%r904, %r903, %r902;
	st.shared.u32 	[%r20], %r904;
	ld.shared.u32 	%r905, [%r14+192];
	ld.shared.u32 	%r906, [%r22+12416];
	add.s32 	%r907, %r906, %r905;
	ld.shared.u32 	%r908, [%r20+128];
	min.u32 	%r909, %r908, %r907;
	st.shared.u32 	[%r20+128], %r909;
	ld.shared.u32 	%r910, [%r14+8384];
	add.s32 	%r911, %r901, %r910;
	ld.shared.u32 	%r912, [%r20+8192];
	min.u32 	%r913, %r912, %r911;
	st.shared.u32 	[%r20+8192], %r913;
	ld.shared.u32 	%r914, [%r14+8384];
	add.s32 	%r915, %r906, %r914;
	ld.shared.u32 	%r916, [%r20+8320];
	min.u32 	%r917, %r916, %r915;
	st.shared.u32 	[%r20+8320], %r917;
	bar.sync 	0;
	ld.shared.u32 	%r918, [%r14+196];
	ld.shared.u32 	%r919, [%r22+12544];
	add.s32 	%r920, %r919, %r918;
	ld.shared.u32 	%r921, [%r20];
	min.u32 	%r922, %r921, %r920;
	st.shared.u32 	[%r20], %r922;
	ld.shared.u32 	%r923, [%r14+196];
	ld.shared.u32 	%r924, [%r22+12672];
	add.s32 	%r925, %r924, %r923;
	ld.shared.u32 	%r926, [%r20+128];
	min.u32 	%r927, %r926, %r925;
	st.shared.u32 	[%r20+128], %r927;
	ld.shared.u32 	%r928, [%r14+8388];
	add.s32 	%r929, %r919, %r928;
	ld.shared.u32 	%r930, [%r20+8192];
	min.u32 	%r931, %r930, %r929;
	st.shared.u32 	[%r20+8192], %r931;
	ld.shared.u32 	%r932, [%r14+8388];
	add.s32 	%r933, %r924, %r932;
	ld.shared.u32 	%r934, [%r20+8320];
	min.u32 	%r935, %r934, %r933;
	st.shared.u32 	[%r20+8320], %r935;
	bar.sync 	0;
	ld.shared.u32 	%r936, [%r14+200];
	ld.shared.u32 	%r937, [%r22+12800];
	add.s32 	%r938, %r937, %r936;
	ld.shared.u32 	%r939, [%r20];
	min.u32 	%r940, %r939, %r938;
	st.shared.u32 	[%r20], %r940;
	ld.shared.u32 	%r941, [%r14+200];
	ld.shared.u32 	%r942, [%r22+12928];
	add.s32 	%r943, %r942, %r941;
	ld.shared.u32 	%r944, [%r20+128];
	min.u32 	%r945, %r944, %r943;
	st.shared.u32 	[%r20+128], %r945;
	ld.shared.u32 	%r946, [%r14+8392];
	add.s32 	%r947, %r937, %r946;
	ld.shared.u32 	%r948, [%r20+8192];
	min.u32 	%r949, %r948, %r947;
	st.shared.u32 	[%r20+8192], %r949;
	ld.shared.u32 	%r950, [%r14+8392];
	add.s32 	%r951, %r942, %r950;
	ld.shared.u32 	%r952, [%r20+8320];
	min.u32 	%r953, %r952, %r951;
	st.shared.u32 	[%r20+8320], %r953;
	bar.sync 	0;
	ld.shared.u32 	%r954, [%r14+204];
	ld.shared.u32 	%r955, [%r22+13056];
	add.s32 	%r956, %r955, %r954;
	ld.shared.u32 	%r957, [%r20];
	min.u32 	%r958, %r957, %r956;
	st.shared.u32 	[%r20], %r958;
	ld.shared.u32 	%r959, [%r14+204];
	ld.shared.u32 	%r960, [%r22+13184];
	add.s32 	%r961, %r960, %r959;
	ld.shared.u32 	%r962, [%r20+128];
	min.u32 	%r963, %r962, %r961;
	st.shared.u32 	[%r20+128], %r963;
	ld.shared.u32 	%r964, [%r14+8396];
	add.s32 	%r965, %r955, %r964;
	ld.shared.u32 	%r966, [%r20+8192];
	min.u32 	%r967, %r966, %r965;
	st.shared.u32 	[%r20+8192], %r967;
	ld.shared.u32 	%r968, [%r14+8396];
	add.s32 	%r969, %r960, %r968;
	ld.shared.u32 	%r970, [%r20+8320];
	min.u32 	%r971, %r970, %r969;
	st.shared.u32 	[%r20+8320], %r971;
	bar.sync 	0;
	ld.shared.u32 	%r972, [%r14+208];
	ld.shared.u32 	%r973, [%r22+13312];
	add.s32 	%r974, %r973, %r972;
	ld.shared.u32 	%r975, [%r20];
	min.u32 	%r976, %r975, %r974;
	st.shared.u32 	[%r20], %r976;
	ld.shared.u32 	%r977, [%r14+208];
	ld.shared.u32 	%r978, [%r22+13440];
	add.s32 	%r979, %r978, %r977;
	ld.shared.u32 	%r980, [%r20+128];
	min.u32 	%r981, %r980, %r979;
	st.shared.u32 	[%r20+128], %r981;
	ld.shared.u32 	%r982, [%r14+8400];
	add.s32 	%r983, %r973, %r982;
	ld.shared.u32 	%r984, [%r20+8192];
	min.u32 	%r985, %r984, %r983;
	st.shared.u32 	[%r20+8192], %r985;
	ld.shared.u32 	%r986, [%r14+8400];
	add.s32 	%r987, %r978, %r986;
	ld.shared.u32 	%r988, [%r20+8320];
	min.u32 	%r989, %r988, %r987;
	st.shared.u32 	[%r20+8320], %r989;
	bar.sync 	0;
	ld.shared.u32 	%r990, [%r14+212];
	ld.shared.u32 	%r991, [%r22+13568];
	add.s32 	%r992, %r991, %r990;
	ld.shared.u32 	%r993, [%r20];
	min.u32 	%r994, %r993, %r992;
	st.shared.u32 	[%r20], %r994;
	ld.shared.u32 	%r995, [%r14+212];
	ld.shared.u32 	%r996, [%r22+13696];
	add.s32 	%r997, %r996, %r995;
	ld.shared.u32 	%r998, [%r20+128];
	min.u32 	%r999, %r998, %r997;
	st.shared.u32 	[%r20+128], %r999;
	ld.shared.u32 	%r1000, [%r14+8404];
	add.s32 	%r1001, %r991, %r1000;
	ld.shared.u32 	%r1002, [%r20+8192];
	min.u32 	%r1003, %r1002, %r1001;
	st.shared.u32 	[%r20+8192], %r1003;
	ld.shared.u32 	%r1004, [%r14+8404];
	add.s32 	%r1005, %r996, %r1004;
	ld.shared.u32 	%r1006, [%r20+8320];
	min.u32 	%r1007, %r1006, %r1005;
	st.shared.u32 	[%r20+8320], %r1007;
	bar.sync 	0;
	ld.shared.u32 	%r1008, [%r14+216];
	ld.shared.u32 	%r1009, [%r22+13824];
	add.s32 	%r1010, %r1009, %r1008;
	ld.shared.u32 	%r1011, [%r20];
	min.u32 	%r1012, %r1011, %r1010;
	st.shared.u32 	[%r20], %r1012;
	ld.shared.u32 	%r1013, [%r14+216];
	ld.shared.u32 	%r1014, [%r22+13952];
	add.s32 	%r1015, %r1014, %r1013;
	ld.shared.u32 	%r1016, [%r20+128];
	min.u32 	%r1017, %r1016, %r1015;
	st.shared.u32 	[%r20+128], %r1017;
	ld.shared.u32 	%r1018, [%r14+8408];
	add.s32 	%r1019, %r1009, %r1018;
	ld.shared.u32 	%r1020, [%r20+8192];
	min.u32 	%r1021, %r1020, %r1019;
	st.shared.u32 	[%r20+8192], %r1021;
	ld.shared.u32 	%r1022, [%r14+8408];
	add.s32 	%r1023, %r1014, %r1022;
	ld.shared.u32 	%r1024, [%r20+8320];
	min.u32 	%r1025, %r1024, %r1023;
	st.shared.u32 	[%r20+8320], %r1025;
	bar.sync 	0;
	ld.shared.u32 	%r1026, [%r14+220];
	ld.shared.u32 	%r1027, [%r22+14080];
	add.s32 	%r1028, %r1027, %r1026;
	ld.shared.u32 	%r1029, [%r20];
	min.u32 	%r1030, %r1029, %r1028;
	st.shared.u32 	[%r20], %r1030;
	ld.shared.u32 	%r1031, [%r14+220];
	ld.shared.u32 	%r1032, [%r22+14208];
	add.s32 	%r1033, %r1032, %r1031;
	ld.shared.u32 	%r1034, [%r20+128];
	min.u32 	%r1035, %r1034, %r1033;
	st.shared.u32 	[%r20+128], %r1035;
	ld.shared.u32 	%r1036, [%r14+8412];
	add.s32 	%r1037, %r1027, %r1036;
	ld.shared.u32 	%r1038, [%r20+8192];
	min.u32 	%r1039, %r1038, %r1037;
	st.shared.u32 	[%r20+8192], %r1039;
	ld.shared.u32 	%r1040, [%r14+8412];
	add.s32 	%r1041, %r1032, %r1040;
	ld.shared.u32 	%r1042, [%r20+8320];
	min.u32 	%r1043, %r1042, %r1041;
	st.shared.u32 	[%r20+8320], %r1043;
	bar.sync 	0;
	ld.shared.u32 	%r1044, [%r14+224];
	ld.shared.u32 	%r1045, [%r22+14336];
	add.s32 	%r1046, %r1045, %r1044;
	ld.shared.u32 	%r1047, [%r20];
	min.u32 	%r1048, %r1047, %r1046;
	st.shared.u32 	[%r20], %r1048;
	ld.shared.u32 	%r1049, [%r14+224];
	ld.shared.u32 	%r1050, [%r22+14464];
	add.s32 	%r1051, %r1050, %r1049;
	ld.shared.u32 	%r1052, [%r20+128];
	min.u32 	%r1053, %r1052, %r1051;
	st.shared.u32 	[%r20+128], %r1053;
	ld.shared.u32 	%r1054, [%r14+8416];
	add.s32 	%r1055, %r1045, %r1054;
	ld.shared.u32 	%r1056, [%r20+8192];
	min.u32 	%r1057, %r1056, %r1055;
	st.shared.u32 	[%r20+8192], %r1057;
	ld.shared.u32 	%r1058, [%r14+8416];
	add.s32 	%r1059, %r1050, %r1058;
	ld.shared.u32 	%r1060, [%r20+8320];
	min.u32 	%r1061, %r1060, %r1059;
	st.shared.u32 	[%r20+8320], %r1061;
	bar.sync 	0;
	ld.shared.u32 	%r1062, [%r14+228];
	ld.shared.u32 	%r1063, [%r22+14592];
	add.s32 	%r1064, %r1063, %r1062;
	ld.shared.u32 	%r1065, [%r20];
	min.u32 	%r1066, %r1065, %r1064;
	st.shared.u32 	[%r20], %r1066;
	ld.shared.u32 	%r1067, [%r14+228];
	ld.shared.u32 	%r1068, [%r22+14720];
	add.s32 	%r1069, %r1068, %r1067;
	ld.shared.u32 	%r1070, [%r20+128];
	min.u32 	%r1071, %r1070, %r1069;
	st.shared.u32 	[%r20+128], %r1071;
	ld.shared.u32 	%r1072, [%r14+8420];
	add.s32 	%r1073, %r1063, %r1072;
	ld.shared.u32 	%r1074, [%r20+8192];
	min.u32 	%r1075, %r1074, %r1073;
	st.shared.u32 	[%r20+8192], %r1075;
	ld.shared.u32 	%r1076, [%r14+8420];
	add.s32 	%r1077, %r1068, %r1076;
	ld.shared.u32 	%r1078, [%r20+8320];
	min.u32 	%r1079, %r1078, %r1077;
	st.shared.u32 	[%r20+8320], %r1079;
	bar.sync 	0;
	ld.shared.u32 	%r1080, [%r14+232];
	ld.shared.u32 	%r1081, [%r22+14848];
	add.s32 	%r1082, %r1081, %r1080;
	ld.shared.u32 	%r1083, [%r20];
	min.u32 	%r1084, %r1083, %r1082;
	st.shared.u32 	[%r20], %r1084;
	ld.shared.u32 	%r1085, [%r14+232];
	ld.shared.u32 	%r1086, [%r22+14976];
	add.s32 	%r1087, %r1086, %r1085;
	ld.shared.u32 	%r1088, [%r20+128];
	min.u32 	%r1089, %r1088, %r1087;
	st.shared.u32 	[%r20+128], %r1089;
	ld.shared.u32 	%r1090, [%r14+8424];
	add.s32 	%r1091, %r1081, %r1090;
	ld.shared.u32 	%r1092, [%r20+8192];
	min.u32 	%r1093, %r1092, %r1091;
	st.shared.u32 	[%r20+8192], %r1093;
	ld.shared.u32 	%r1094, [%r14+8424];
	add.s32 	%r1095, %r1086, %r1094;
	ld.shared.u32 	%r1096, [%r20+8320];
	min.u32 	%r1097, %r1096, %r1095;
	st.shared.u32 	[%r20+8320], %r1097;
	bar.sync 	0;
	ld.shared.u32 	%r1098, [%r14+236];
	ld.shared.u32 	%r1099, [%r22+15104];
	add.s32 	%r1100, %r1099, %r1098;
	ld.shared.u32 	%r1101, [%r20];
	min.u32 	%r1102, %r1101, %r1100;
	st.shared.u32 	[%r20], %r1102;
	ld.shared.u32 	%r1103, [%r14+236];
	ld.shared.u32 	%r1104, [%r22+15232];
	add.s32 	%r1105, %r1104, %r1103;
	ld.shared.u32 	%r1106, [%r20+128];
	min.u32 	%r1107, %r1106, %r1105;
	st.shared.u32 	[%r20+128], %r1107;
	ld.shared.u32 	%r1108, [%r14+8428];
	add.s32 	%r1109, %r1099, %r1108;
	ld.shared.u32 	%r1110, [%r20+8192];
	min.u32 	%r1111, %r1110, %r1109;
	st.shared.u32 	[%r20+8192], %r1111;
	ld.shared.u32 	%r1112, [%r14+8428];
	add.s32 	%r1113, %r1104, %r1112;
	ld.shared.u32 	%r1114, [%r20+8320];
	min.u32 	%r1115, %r1114, %r1113;
	st.shared.u32 	[%r20+8320], %r1115;
	bar.sync 	0;
	ld.shared.u32 	%r1116, [%r14+240];
	ld.shared.u32 	%r1117, [%r22+15360];
	add.s32 	%r1118, %r1117, %r1116;
	ld.shared.u32 	%r1119, [%r20];
	min.u32 	%r1120, %r1119, %r1118;
	st.shared.u32 	[%r20], %r1120;
	ld.shared.u32 	%r1121, [%r14+240];
	ld.shared.u32 	%r1122, [%r22+15488];
	add.s32 	%r1123, %r1122, %r1121;
	ld.shared.u32 	%r1124, [%r20+128];
	min.u32 	%r1125, %r1124, %r1123;
	st.shared.u32 	[%r20+128], %r1125;
	ld.shared.u32 	%r1126, [%r14+8432];
	add.s32 	%r1127, %r1117, %r1126;
	ld.shared.u32 	%r1128, [%r20+8192];
	min.u32 	%r1129, %r1128, %r1127;
	st.shared.u32 	[%r20+8192], %r1129;
	ld.shared.u32 	%r1130, [%r14+8432];
	add.s32 	%r1131, %r1122, %r1130;
	ld.shared.u32 	%r1132, [%r20+8320];
	min.u32 	%r1133, %r1132, %r1131;
	st.shared.u32 	[%r20+8320], %r1133;
	bar.sync 	0;
	ld.shared.u32 	%r1134, [%r14+244];
	ld.shared.u32 	%r1135, [%r22+15616];
	add.s32 	%r1136, %r1135, %r1134;
	ld.shared.u32 	%r1137, [%r20];
	min.u32 	%r1138, %r1137, %r1136;
	st.shared.u32 	[%r20], %r1138;
	ld.shared.u32 	%r1139, [%r14+244];
	ld.shared.u32 	%r1140, [%r22+15744];
	add.s32 	%r1141, %r1140, %r1139;
	ld.shared.u32 	%r1142, [%r20+128];
	min.u32 	%r1143, %r1142, %r1141;
	st.shared.u32 	[%r20+128], %r1143;
	ld.shared.u32 	%r1144, [%r14+8436];
	add.s32 	%r1145, %r1135, %r1144;
	ld.shared.u32 	%r1146, [%r20+8192];
	min.u32 	%r1147, %r1146, %r1145;
	st.shared.u32 	[%r20+8192], %r1147;
	ld.shared.u32 	%r1148, [%r14+8436];
	add.s32 	%r1149, %r1140, %r1148;
	ld.shared.u32 	%r1150, [%r20+8320];
	min.u32 	%r1151, %r1150, %r1149;
	st.shared.u32 	[%r20+8320], %r1151;
	bar.sync 	0;
	ld.shared.u32 	%r1152, [%r14+248];
	ld.shared.u32 	%r1153, [%r22+15872];
	add.s32 	%r1154, %r1153, %r1152;
	ld.shared.u32 	%r1155, [%r20];
	min.u32 	%r1156, %r1155, %r1154;
	st.shared.u32 	[%r20], %r1156;
	ld.shared.u32 	%r1157, [%r14+248];
	ld.shared.u32 	%r1158, [%r22+16000];
	add.s32 	%r1159, %r1158, %r1157;
	ld.shared.u32 	%r1160, [%r20+128];
	min.u32 	%r1161, %r1160, %r1159;
	st.shared.u32 	[%r20+128], %r1161;
	ld.shared.u32 	%r1162, [%r14+8440];
	add.s32 	%r1163, %r1153, %r1162;
	ld.shared.u32 	%r1164, [%r20+8192];
	min.u32 	%r1165, %r1164, %r1163;
	st.shared.u32 	[%r20+8192], %r1165;
	ld.shared.u32 	%r1166, [%r14+8440];
	add.s32 	%r1167, %r1158, %r1166;
	ld.shared.u32 	%r1168, [%r20+8320];
	min.u32 	%r1169, %r1168, %r1167;
	st.shared.u32 	[%r20+8320], %r1169;
	bar.sync 	0;
	ld.shared.u32 	%r1170, [%r14+252];
	ld.shared.u32 	%r1171, [%r22+16128];
	add.s32 	%r1172, %r1171, %r1170;
	ld.shared.u32 	%r1173, [%r20];
	min.u32 	%r1174, %r1173, %r1172;
	st.shared.u32 	[%r20], %r1174;
	ld.shared.u32 	%r1175, [%r14+252];
	ld.shared.u32 	%r1176, [%r22+16256];
	add.s32 	%r1177, %r1176, %r1175;
	ld.shared.u32 	%r1178, [%r20+128];
	min.u32 	%r1179, %r1178, %r1177;
	st.shared.u32 	[%r20+128], %r1179;
	ld.shared.u32 	%r1180, [%r14+8444];
	add.s32 	%r1181, %r1171, %r1180;
	ld.shared.u32 	%r1182, [%r20+8192];
	min.u32 	%r1183, %r1182, %r1181;
	st.shared.u32 	[%r20+8192], %r1183;
	ld.shared.u32 	%r1184, [%r14+8444];
	add.s32 	%r1185, %r1176, %r1184;
	ld.shared.u32 	%r1186, [%r20+8320];
	min.u32 	%r1187, %r1186, %r1185;
	st.shared.u32 	[%r20+8320], %r1187;
	st.global.u32 	[%rd4], %r1174;
	st.global.u32 	[%rd4+128], %r1179;
	st.global.u32 	[%rd8], %r1183;
	st.global.u32 	[%rd8+128], %r1187;
	ret;

}
	// .globl	_Z22block_FW_phase2_columniiPj
.visible .entry _Z22block_FW_phase2_columniiPj(
	.param .u32 _Z22block_FW_phase2_columniiPj_param_0,
	.param .u32 _Z22block_FW_phase2_columniiPj_param_1,
	.param .u64 .ptr .align 1 _Z22block_FW_phase2_columniiPj_param_2
)
{
	.reg .b32 	%r<1188>;
	.reg .b64 	%rd<11>;
	// demoted variable
	.shared .align 4 .b8 _ZZ22block_FW_phase2_columniiPjE4self[16384];
	// demoted variable
	.shared .align 4 .b8 _ZZ22block_FW_phase2_columniiPjE5pivot[16384];
	ld.param.u32 	%r1, [_Z22block_FW_phase2_columniiPj_param_0];
	ld.param.u32 	%r2, [_Z22block_FW_phase2_columniiPj_param_1];
	ld.param.u64 	%rd1, [_Z22block_FW_phase2_columniiPj_param_2];
	cvta.to.global.u64 	%rd2, %rd1;
	shl.b32 	%r3, %r2, 6;
	mov.u32 	%r4, %ctaid.x;
	shl.b32 	%r5, %r4, 6;
	mov.u32 	%r6, %tid.x;
	mov.u32 	%r7, %tid.y;
	add.s32 	%r8, %r3, %r7;
	mul.lo.s32 	%r9, %r8, %r1;
	add.s32 	%r10, %r9, %r5;
	add.s32 	%r11, %r9, %r3;
	shl.b32 	%r12, %r7, 8;
	mov.u32 	%r13, _ZZ22block_FW_phase2_columniiPjE4self;
	mov.u32 	%r14, _ZZ22block_FW_phase2_columniiPjE5pivot;
	add.s32 	%r15, %r14, %r12;
	add.s32 	%r16, %r10, %r6;
	add.s32 	%r17, %r11, %r6;
	mul.wide.s32 	%rd3, %r16, 4;
	add.s64 	%rd4, %rd2, %rd3;
	ld.global.u32 	%r18, [%rd4];
	shl.b32 	%r19, %r6, 2;
	add.s32 	%r20, %r13, %r19;
	add.s32 	%r21, %r20, %r12;
	st.shared.u32 	[%r21], %r18;
	mul.wide.s32 	%rd5, %r17, 4;
	add.s64 	%rd6, %rd2, %rd5;
	ld.global.u32 	%r22, [%rd6];
	add.s32 	%r23, %r15, %r19;
	st.shared.u32 	[%r23], %r22;
	ld.global.u32 	%r24, [%rd4+128];
	st.shared.u32 	[%r21+128], %r24;
	ld.global.u32 	%r25, [%rd6+128];
	st.shared.u32 	[%r23+128], %r25;
	add.s32 	%r26, %r8, 32;
	mul.lo.s32 	%r27, %r26, %r1;
	add.s32 	%r28, %r27, %r5;
	add.s32 	%r29, %r27, %r3;
	add.s32 	%r30, %r28, %r6;
	add.s32 	%r31, %r29, %r6;
	mul.wide.s32 	%rd7, %r30, 4;
	add.s64 	%rd8, %rd2, %rd7;
	ld.global.u32 	%r32, [%rd8];
	st.shared.u32 	[%r21+8192], %r32;
	mul.wide.s32 	%rd9, %r31, 4;
	add.s64 	%rd10, %rd2, %rd9;
	ld.global.u32 	%r33, [%rd10];
	st.shared.u32 	[%r23+8192], %r33;
	ld.global.u32 	%r34, [%rd8+128];
	st.shared.u32 	[%r21+8320], %r34;
	ld.global.u32 	%r35, [%rd10+128];
	st.shared.u32 	[%r23+8320], %r35;
	bar.sync 	0;
	ld.shared.u32 	%r36, [%r15];
	ld.shared.u32 	%r37, [%r20];
	add.s32 	%r38, %r37, %r36;
	ld.shared.u32 	%r39, [%r21];
	min.u32 	%r40, %r39, %r38;
	st.shared.u32 	[%r21], %r40;
	ld.shared.u32 	%r41, [%r20+128];
	add.s32 	%r42, %r41, %r36;
	ld.shared.u32 	%r43, [%r21+128];
	min.u32 	%r44, %r43, %r42;
	st.shared.u32 	[%r21+128], %r44;
	ld.shared.u32 	%r45, [%r15+8192];
	ld.shared.u32 	%r46, [%r20];
	add.s32 	%r47, %r46, %r45;
	ld.shared.u32 	%r48, [%r21+8192];
	min.u32 	%r49, %r48, %r47;
	st.shared.u32 	[%r21+8192], %r49;
	ld.shared.u32 	%r50, [%r20+128];
	add.s32 	%r51, %r50, %r45;
	ld.shared.u32 	%r52, [%r21+8320];
	min.u32 	%r53, %r52, %r51;
	st.shared.u32 	[%r21+8320], %r53;
	bar.sync 	0;
	ld.shared.u32 	%r54, [%r15+4];
	ld.shared.u32 	%r55, [%r20+256];
	add.s32 	%r56, %r55, %r54;
	ld.shared.u32 	%r57, [%r21];
	min.u32 	%r58, %r57, %r56;
	st.shared.u32 	[%r21], %r58;
	ld.shared.u32 	%r59, [%r20+384];
	add.s32 	%r60, %r59, %r54;
	ld.shared.u32 	%r61, [%r21+128];
	min.u32 	%r62, %r61, %r60;
	st.shared.u32 	[%r21+128], %r62;
	ld.shared.u32 	%r63, [%r15+8196];
	ld.shared.u32 	%r64, [%r20+256];
	add.s32 	%r65, %r64, %r63;
	ld.shared.u32 	%r66, [%r21+8192];
	min.u32 	%r67, %r66, %r65;
	st.shared.u32 	[%r21+8192], %r67;
	ld.shared.u32 	%r68, [%r20+384];
	add.s32 	%r69, %r68, %r63;
	ld.shared.u32 	%r70, [%r21+8320];
	min.u32 	%r71, %r70, %r69;
	st.shared.u32 	[%r21+8320], %r71;
	bar.sync 	0;
	ld.shared.u32 	%r72, [%r15+8];
	ld.shared.u32 	%r73, [%r20+512];
	add.s32 	%r74, %r73, %r72;
	ld.shared.u32 	%r75, [%r21];
	min.u32 	%r76, %r75, %r74;
	st.shared.u32 	[%r21], %r76;
	ld.shared.u32 	%r77, [%r20+640];
	add.s32 	%r78, %r77, %r72;
	ld.shared.u32 	%r79, [%r21+128];
	min.u32 	%r80, %r79, %r78;
	st.shared.u32 	[%r21+128], %r80;
	ld.shared.u32 	%r81, [%r15+8200];
	ld.shared.u32 	%r82, [%r20+512];
	add.s32 	%r83, %r82, %r81;
	ld.shared.u32 	%r84, [%r21+8192];
	min.u32 	%r85, %r84, %r83;
	st.shared.u32 	[%r21+8192], %r85;
	ld.shared.u32 	%r86, [%r20+640];
	add.s32 	%r87, %r86, %r81;
	ld.shared.u32 	%r88, [%r21+8320];
	min.u32 	%r89, %r88, %r87;
	st.shared.u32 	[%r21+8320], %r89;
	bar.sync 	0;
	ld.shared.u32 	%r90, [%r15+12];
	ld.shared.u32 	%r91, [%r20+768];
	add.s32 	%r92, %r91, %r90;
	ld.shared.u32 	%r93, [%r21];
	min.u32 	%r94, %r93, %r92;
	st.shared.u32 	[%r21], %r94;
	ld.shared.u32 	%r95, [%r20+896];
	add.s32 	%r96, %r95, %r90;
	ld.shared.u32 	%r97, [%r21+128];
	min.u32 	%r98, %r97, %r96;
	st.shared.u32 	[%r21+128], %r98;
	ld.shared.u32 	%r99, [%r15+8204];
	ld.shared.u32 	%r100, [%r20+768];
	add.s32 	%r101, %r100, %r99;
	ld.shared.u32 	%r102, [%r21+8192];
	min.u32 	%r103, %r102, %r101;
	st.shared.u32 	[%r21+8192], %r103;
	ld.shared.u32 	%r104, [%r20+896];
	add.s32 	%r105, %r104, %r99;
	ld.shared.u32 	%r106, [%r21+8320];
	min.u32 	%r107, %r106, %r105;
	st.shared.u32 	[%r21+8320], %r107;
	bar.sync 	0;
	ld.shared.u32 	%r108, [%r15+16];
	ld.shared.u32 	%r109, [%r20+1024];
	add.s32 	%r110, %r109, %r108;
	ld.shared.u32 	%r111, [%r21];
	min.u32 	%r112, %r111, %r110;
	st.shared.u32 	[%r21], %r112;
	ld.shared.u32 	%r113, [%r20+1152];
	add.s32 	%r114, %r113, %r108;
	ld.shared.u32 	%r115, [%r21+128];
	min.u32 	%r116, %r115, %r114;
	st.shared.u32 	[%r21+128], %r116;
	ld.shared.u32 	%r117, [%r15+8208];
	ld.shared.u32 	%r118, [%r20+1024];
	add.s32 	%r119, %r118, %r117;
	ld.shared.u32 	%r120, [%r21+8192];
	min.u32 	%r121, %r120, %r119;
	st.shared.u32 	[%r21+8192], %r121;
	ld.shared.u32 	%r122, [%r20+1152];
	add.s32 	%r123, %r122, %r117;
	ld.shared.u32 	%r124, [%r21+8320];
	min.u32 	%r125, %r124, %r123;
	st.shared.u32 	[%r21+8320], %r125;
	bar.sync 	0;
	ld.shared.u32 	%r126, [%r15+20];
	ld.shared.u32 	%r127, [%r20+1280];
	add.s32 	%r128, %r127, %r126;
	ld.shared.u32 	%r129, [%r21];
	min.u32 	%r130, %r129, %r128;
	st.shared.u32 	[%r21], %r130;
	ld.shared.u32 	%r131, [%r20+1408];
	add.s32 	%r132, %r131, %r126;
	ld.shared.u32 	%r133, [%r21+128];
	min.u32 	%r134, %r133, %r132;
	st.shared.u32 	[%r21+128], %r134;
	ld.shared.u32 	%r135, [%r15+8212];
	ld.shared.u32 	%r136, [%r20+1280];
	add.s32 	%r137, %r136, %r135;
	ld.shared.u32 	%r138, [%r21+8192];
	min.u32 	%r139, %r138, %r137;
	st.shared.u32 	[%r21+8192], %r139;
	ld.shared.u32 	%r140, [%r20+1408];
	add.s32 	%r141, %r140, %r135;
	ld.shared.u32 	%r142, [%r21+8320];
	min.u32 	%r143, %r142, %r141;
	st.shared.u32 	[%r21+8320], %r143;
	bar.sync 	0;
	ld.shared.u32 	%r144, [%r15+24];
	ld.shared.u32 	%r145, [%r20+1536];
	add.s32 	%r146, %r145, %r144;
	ld.shared.u32 	%r147, [%r21];
	min.u32 	%r148, %r147, %r146;
	st.shared.u32 	[%r21], %r148;
	ld.shared.u32 	%r149, [%r20+1664];
	add.s32 	%r150, %r149, %r144;
	ld.shared.u32 	%r151, [%r21+128];
	min.u32 	%r152, %r151, %r150;
	st.shared.u32 	[%r21+128], %r152;
	ld.shared.u32 	%r153, [%r15+8216];
	ld.shared.u32 	%r154, [%r20+1536];
	add.s32 	%r155, %r154, %r153;
	ld.shared.u32 	%r156, [%r21+8192];
	min.u32 	%r157, %r156, %r155;
	st.shared.u32 	[%r21+8192], %r157;
	ld.shared.u32 	%r158, [%r20+1664];
	add.s32 	%r159, %r158, %r153;
	ld.shared.u32 	%r160, [%r21+8320];
	min.u32 	%r161, %r160, %r159;
	st.shared.u32 	[%r21+8320], %r161;
	bar.sync 	0;
	ld.shared.u32 	%r162, [%r15+28];
	ld.shared.u32 	%r163, [%r20+1792];
	add.s32 	%r164, %r163, %r162;
	ld.shared.u32 	%r165, [%r21];
	min.u32 	%r166, %r165, %r164;
	st.shared.u32 	[%r21], %r166;
	ld.shared.u32 	%r167, [%r20+1920];
	add.s32 	%r168, %r167, %r162;
	ld.shared.u32 	%r169, [%r21+128];
	min.u32 	%r170, %r169, %r168;
	st.shared.u32 	[%r21+128], %r170;
	ld.shared.u32 	%r171, [%r15+8220];
	ld.shared.u32 	%r172, [%r20+1792];
	add.s32 	%r173, %r172, %r171;
	ld.shared.u32 	%r174, [%r21+8192];
	min.u32 	%r175, %r174, %r173;
	st.shared.u32 	[%r21+8192], %r175;
	ld.shared.u32 	%r176, [%r20+1920];
	add.s32 	%r177, %r176, %r171;
	ld.shared.u32 	%r178, [%r21+8320];
	min.u32 	%r179, %r178, %r177;
	st.shared.u32 	[%r21+8320], %r179;
	bar.sync 	0;
	ld.shared.u32 	%r180, [%r15+32];
	ld.shared.u32 	%r181, [%r20+2048];
	add.s32 	%r182, %r181, %r180;
	ld.shared.u32 	%r183, [%r21];
	min.u32 	%r184, %r183, %r182;
	st.shared.u32 	[%r21], %r184;
	ld.shared.u32 	%r185, [%r20+2176];
	add.s32 	%r186, %r185, %r180;
	ld.shared.u32 	%r187, [%r21+128];
	min.u32 	%r188, %r187, %r186;
	st.shared.u32 	[%r21+128], %r188;
	ld.shared.u32 	%r189, [%r15+8224];
	ld.shared.u32 	%r190, [%r20+2048];
	add.s32 	%r191, %r190, %r189;
	ld.shared.u32 	%r192, [%r21+8192];
	min.u32 	%r193, %r192, %r191;
	st.shared.u32 	[%r21+8192], %r193;
	ld.shared.u32 	%r194, [%r20+2176];
	add.s32 	%r195, %r194, %r189;
	ld.shared.u32 	%r196, [%r21+8320];
	min.u32 	%r197, %r196, %r195;
	st.shared.u32 	[%r21+8320], %r197;
	bar.sync 	0;
	ld.shared.u32 	%r198, [%r15+36];
	ld.shared.u32 	%r199, [%r20+2304];
	add.s32 	%r200, %r199, %r198;
	ld.shared.u32 	%r201, [%r21];
	min.u32 	%r202, %r201, %r200;
	st.shared.u32 	[%r21], %r202;
	ld.shared.u32 	%r203, [%r20+2432];
	add.s32 	%r204, %r203, %r198;
	ld.shared.u32 	%r205, [%r21+128];
	min.u32 	%r206, %r205, %r204;
	st.shared.u32 	[%r21+128], %r206;
	ld.shared.u32 	%r207, [%r15+8228];
	ld.shared.u32 	%r208, [%r20+2304];
	add.s32 	%r209, %r208, %r207;
	ld.shared.u32 	%r210, [%r21+8192];
	min.u32 	%r211, %r210, %r209;
	st.shared.u32 	[%r21+8192], %r211;
	ld.shared.u32 	%r212, [%r20+2432];
	add.s32 	%r213, %r212, %r207;
	ld.shared.u32 	%r214, [%r21+8320];
	min.u32 	%r215, %r214, %r213;
	st.shared.u32 	[%r21+8320], %r215;
	bar.sync 	0;
	ld.shared.u32 	%r216, [%r15+40];
	ld.shared.u32 	%r217, [%r20+2560];
	add.s32 	%r218, %r217, %r216;
	ld.shared.u32 	%r219, [%r21];
	min.u32 	%r220, %r219, %r218;
	st.shared.u32 	[%r21], %r220;
	ld.shared.u32 	%r221, [%r20+2688];
	add.s32 	%r222, %r221, %r216;
	ld.shared.u32 	%r223, [%r21+128];
	min.u32 	%r224, %r223, %r222;
	st.shared.u32 	[%r21+128], %r224;
	ld.shared.u32 	%r225, [%r15+8232];
	ld.shared.u32 	%r226, [%r20+2560];
	add.s32 	%r227, %r226, %r225;
	ld.shared.u32 	%r228, [%r21+8192];
	min.u32 	%r229, %r228, %r227;
	st.shared.u32 	[%r21+8192], %r229;
	ld.shared.u32 	%r230, [%r20+2688];
	add.s32 	%r231, %r230, %r225;
	ld.shared.u32 	%r232, [%r21+8320];
	min.u32 	%r233, %r232, %r231;
	st.shared.u32 	[%r21+8320], %r233;
	bar.sync 	0;
	ld.shared.u32 	%r234, [%r15+44];
	ld.shared.u32 	%r235, [%r20+2816];
	add.s32 	%r236, %r235, %r234;
	ld.shared.u32 	%r237, [%r21];
	min.u32 	%r238, %r237, %r236;
	st.shared.u32 	[%r21], %r238;
	ld.shared.u32 	%r239, [%r20+2944];
	add.s32 	%r240, %r239, %r234;
	ld.shared.u32 	%r241, [%r21+128];
	min.u32 	%r242, %r241, %r240;
	st.shared.u32 	[%r21+128], %r242;
	ld.shared.u32 	%r243, [%r15+8236];
	ld.shared.u32 	%r244, [%r20+2816];
	add.s32 	%r245, %r244, %r243;
	ld.shared.u32 	%r246, [%r21+8192];
	min.u32 	%r247, %r246, %r245;
	st.shared.u32 	[%r21+8192], %r247;
	ld.shared.u32 	%r248, [%r20+2944];
	add.s32 	%r249, %r248, %r243;
	ld.shared.u32 	%r250, [%r21+8320];
	min.u32 	%r251, %r250, %r249;
	st.shared.u32 	[%r21+8320], %r251;
	bar.sync 	0;
	ld.shared.u32 	%r252, [%r15+48];
	ld.shared.u32 	%r253, [%r20+3072];
	add.s32 	%r254, %r253, %r252;
	ld.shared.u32 	%r255, [%r21];
	min.u32 	%r256, %r255, %r254;
	st.shared.u32 	[%r21], %r256;
	ld.shared.u32 	%r257, [%r20+3200];
	add.s32 	%r258, %r257, %r252;
	ld.shared.u32 	%r259, [%r21+128];
	min.u32 	%r260, %r259, %r258;
	st.shared.u32 	[%r21+128], %r260;
	ld.shared.u32 	%r261, [%r15+8240];
	ld.shared.u32 	%r262, [%r20+3072];
	add.s32 	%r263, %r262, %r261;
	ld.shared.u32 	%r264, [%r21+8192];
	min.u32 	%r265, %r264, %r263;
	st.shared.u32 	[%r21+8192], %r265;
	ld.shared.u32 	%r266, [%r20+3200];
	add.s32 	%r267, %r266, %r261;
	ld.shared.u32 	%r268, [%r21+8320];
	min.u32 	%r269, %r268, %r267;
	st.shared.u32 	[%r21+8320], %r269;
	bar.sync 	0;
	ld.shared.u32 	%r270, [%r15+52];
	ld.shared.u32 	%r271, [%r20+3328];
	add.s32 	%r272, %r271, %r270;
	ld.shared.u32 	%r273, [%r21];
	min.u32 	%r274, %r273, %r272;
	st.shared.u32 	[%r21], %r274;
	ld.shared.u32 	%r275, [%r20+3456];
	add.s32 	%r276, %r275, %r270;
	ld.shared.u32 	%r277, [%r21+128];
	min.u32 	%r278, %r277, %r276;
	st.shared.u32 	[%r21+128], %r278;
	ld.shared.u32 	%r279, [%r15+8244];
	ld.shared.u32 	%r280, [%r20+3328];
	add.s32 	%r281, %r280, %r279;
	ld.shared.u32 	%r282, [%r21+8192];
	min.u32 	%r283, %r282, %r281;
	st.shared.u32 	[%r21+8192], %r283;
	ld.shared.u32 	%r284, [%r20+3456];
	add.s32 	%r285, %r284, %r279;
	ld.shared.u32 	%r286, [%r21+8320];
	min.u32 	%r287, %r286, %r285;
	st.shared.u32 	[%r21+8320], %r287;
	bar.sync 	0;
	ld.shared.u32 	%r288, [%r15+56];
	ld.shared.u32 	%r289, [%r20+3584];
	add.s32 	%r290, %r289, %r288;
	ld.shared.u32 	%r291, [%r21];
	min.u32 	%r292, %r291, %r290;
	st.shared.u32 	[%r21], %r292;
	ld.shared.u32 	%r293, [%r20+3712];
	add.s32 	%r294, %r293, %r288;
	ld.shared.u32 	%r295, [%r21+128];
	min.u32 	%r296, %r295, %r294;
	st.shared.u32 	[%r21+128], %r296;
	ld.shared.u32 	%r297, [%r15+8248];
	ld.shared.u32 	%r298, [%r20+3584];
	add.s32 	%r299, %r298, %r297;
	ld.shared.u32 	%r300, [%r21+8192];
	min.u32 	%r301, %r300, %r299;
	st.shared.u32 	[%r21+8192], %r301;
	ld.shared.u32 	%r302, [%r20+3712];
	add.s32 	%r303, %r302, %r297;
	ld.shared.u32 	%r304, [%r21+8320];
	min.u32 	%r305, %r304, %r303;
	st.shared.u32 	[%r21+8320], %r305;
	bar.sync 	0;
	ld.shared.u32 	%r306, [%r15+60];
	ld.shared.u32 	%r307, [%r20+3840];
	add.s32 	%r308, %r307, %r306;
	ld.shared.u32 	%r309, [%r21];
	min.u32 	%r310, %r309, %r308;
	st.shared.u32 	[%r21], %r310;
	ld.shared.u32 	%r311, [%r20+3968];
	add.s32 	%r312, %r311, %r306;
	ld.shared.u32 	%r313, [%r21+128];
	min.u32 	%r314, %r313, %r312;
	st.shared.u32 	[%r21+128], %r314;
	ld.shared.u32 	%r315, [%r15+8252];
	ld.shared.u32 	%r316, [%r20+3840];
	add.s32 	%r317, %r316, %r315;
	ld.shared.u32 	%r318, [%r21+8192];
	min.u32 	%r319, %r318, %r317;
	st.shared.u32 	[%r21+8192], %r319;
	ld.shared.u32 	%r320, [%r20+3968];
	add.s32 	%r321, %r320, %r315;
	ld.shared.u32 	%r322, [%r21+8320];
	min.u32 	%r323, %r322, %r321;
	st.shared.u32 	[%r21+8320], %r323;
	bar.sync 	0;
	ld.shared.u32 	%r324, [%r15+64];
	ld.shared.u32 	%r325, [%r20+4096];
	add.s32 	%r326, %r325, %r324;
	ld.shared.u32 	%r327, [%r21];
	min.u32 	%r328, %r327, %r326;
	st.shared.u32 	[%r21], %r328;
	ld.shared.u32 	%r329, [%r20+4224];
	add.s32 	%r330, %r329, %r324;
	ld.shared.u32 	%r331, [%r21+128];
	min.u32 	%r332, %r331, %r330;
	st.shared.u32 	[%r21+128], %r332;
	ld.shared.u32 	%r333, [%r15+8256];
	ld.shared.u32 	%r334, [%r20+4096];
	add.s32 	%r335, %r334, %r333;
	ld.shared.u32 	%r336, [%r21+8192];
	min.u32 	%r337, %r336, %r335;
	st.shared.u32 	[%r21+8192], %r337;
	ld.shared.u32 	%r338, [%r20+4224];
	add.s32 	%r339, %r338, %r333;
	ld.shared.u32 	%r340, [%r21+8320];
	min.u32 	%r341, %r340, %r339;
	st.shared.u32 	[%r21+8320], %r341;
	bar.sync 	0;
	ld.shared.u32 	%r342, [%r15+68];
	ld.shared.u32 	%r343, [%r20+4352];
	add.s32 	%r344, %r343, %r342;
	ld.shared.u32 	%r345, [%r21];
	min.u32 	%r346, %r345, %r344;
	st.shared.u32 	[%r21], %r346;
	ld.shared.u32 	%r347, [%r20+4480];
	add.s32 	%r348, %r347, %r342;
	ld.shared.u32 	%r349, [%r21+128];
	min.u32 	%r350, %r349, %r348;
	st.shared.u32 	[%r21+128], %r350;
	ld.shared.u32 	%r351, [%r15+8260];
	ld.shared.u32 	%r352, [%r20+4352];
	add.s32 	%r353, %r352, %r351;
	ld.shared.u32 	%r354, [%r21+8192];
	min.u32 	%r355, %r354, %r353;
	st.shared.u32 	[%r21+8192], %r355;
	ld.shared.u32 	%r356, [%r20+4480];
	add.s32 	%r357, %r356, %r351;
	ld.shared.u32 	%r358, [%r21+8320];
	min.u32 	%r359, %r358, %r357;
	st.shared.u32 	[%r21+8320], %r359;
	bar.sync 	0;
	ld.shared.u32 	%r360, [%r15+72];
	ld.shared.u32 	%r361, [%r20+4608];
	add.s32 	%r362, %r361, %r360;
	ld.shared.u32 	%r363, [%r21];
	min.u32 	%r364, %r363, %r362;
	st.shared.u32 	[%r21], %r364;
	ld.shared.u32 	%r365, [%r20+4736];
	add.s32 	%r366, %r365, %r360;
	ld.shared.u32 	%r367, [%r21+128];
	min.u32 	%r368, %r367, %r366;
	st.shared.u32 	[%r21+128], %r368;
	ld.shared.u32 	%r369, [%r15+8264];
	ld.shared.u32 	%r370, [%r20+4608];
	add.s32 	%r371, %r370, %r369;
	ld.shared.u32 	%r372, [%r21+8192];
	min.u32 	%r373, %r372, %r371;
	st.shared.u32 	[%r21+8192], %r373;
	ld.shared.u32 	%r374, [%r20+4736];
	add.s32 	%r375, %r374, %r369;
	ld.shared.u32 	%r376, [%r21+8320];
	min.u32 	%r377, %r376, %r375;
	st.shared.u32 	[%r21+8320], %r377;
	bar.sync 	0;
	ld.shared.u32 	%r378, [%r15+76];
	ld.shared.u32 	%r379, [%r20+4864];
	add.s32 	%r380, %r379, %r378;
	ld.shared.u32 	%r381, [%r21];
	min.u32 	%r382, %r381, %r380;
	st.shared.u32 	[%r21], %r382;
	ld.shared.u32 	%r383, [%r20+4992];
	add.s32 	%r384, %r383, %r378;
	ld.shared.u32 	%r385, [%r21+128];
	min.u32 	%r386, %r385, %r384;
	st.shared.u32 	[%r21+128], %r386;
	ld.shared.u32 	%r387, [%r15+8268];
	ld.shared.u32 	%r388, [%r20+4864];
	add.s32 	%r389, %r388, %r387;
	ld.shared.u32 	%r390, [%r21+8192];
	min.u32 	%r391, %r390, %r389;
	st.shared.u32 	[%r21+8192], %r391;
	ld.shared.u32 	%r392, [%r20+4992];
	add.s32 	%r393, %r392, %r387;
	ld.shared.u32 	%r394, [%r21+8320];
	min.u32 	%r395, %r394, %r393;
	st.shared.u32 	[%r21+8320], %r395;
	bar.sync 	0;
	ld.shared.u32 	%r396, [%r15+80];
	ld.shared.u32 	%r397, [%r20+5120];
	add.s32 	%r398, %r397, %r396;
	ld.shared.u32 	%r399, [%r21];
	min.u32 	%r400, %r399, %r398;
	st.shared.u32 	[%r21], %r400;
	ld.shared.u32 	%r401, [%r20+5248];
	add.s32 	%r402, %r401, %r396;
	ld.shared.u32 	%r403, [%r21+128];
	min.u32 	%r404, %r403, %r402;
	st.shared.u32 	[%r21+128], %r404;
	ld.shared.u32 	%r405, [%r15+8272];
	ld.shared.u32 	%r406, [%r20+5120];
	add.s32 	%r407, %r406, %r405;
	ld.shared.u32 	%r408, [%r21+8192];
	min.u32 	%r409, %r408, %r407;
	st.shared.u32 	[%r21+8192], %r409;
	ld.shared.u32 	%r410, [%r20+5248];
	add.s32 	%r411, %r410, %r405;
	ld.shared.u32 	%r412, [%r21+8320];
	min.u32 	%r413, %r412, %r411;
	st.shared.u32 	[%r21+8320], %r413;
	bar.sync 	0;
	ld.shared.u32 	%r414, [%r15+84];
	ld.shared.u32 	%r415, [%r20+5376];
	add.s32 	%r416, %r415, %r414;
	ld.shared.u32 	%r417, [%r21];
	min.u32 	%r418, %r417, %r416;
	st.shared.u32 	[%r21], %r418;
	ld.shared.u32 	%r419, [%r20+5504];
	add.s32 	%r420, %r419, %r414;
	ld.shared.u32 	%r421, [%r21+128];
	min.u32 	%r422, %r421, %r420;
	st.shared.u32 	[%r21+128], %r422;
	ld.shared.u32 	%r423, [%r15+8276];
	ld.shared.u32 	%r424, [%r20+5376];
	add.s32 	%r425, %r424, %r423;
	ld.shared.u32 	%r426, [%r21+8192];
	min.u32 	%r427, %r426, %r425;
	st.shared.u32 	[%r21+8192], %r427;
	ld.shared.u32 	%r428, [%r20+5504];
	add.s32 	%r429, %r428, %r423;
	ld.shared.u32 	%r430, [%r21+8320];
	min.u32 	%r431, %r430, %r429;
	st.shared.u32 	[%r21+8320], %r431;
	bar.sync 	0;
	ld.shared.u32 	%r432, [%r15+88];
	ld.shared.u32 	%r433, [%r20+5632];
	add.s32 	%r434, %r433, %r432;
	ld.shared.u32 	%r435, [%r21];
	min.u32 	%r436, %r435, %r434;
	st.shared.u32 	[%r21], %r436;
	ld.shared.u32 	%r437, [%r20+5760];
	add.s32 	%r438, %r437, %r432;
	ld.shared.u32 	%r439, [%r21+128];
	min.u32 	%r440, %r439, %r438;
	st.shared.u32 	[%r21+128], %r440;
	ld.shared.u32 	%r441, [%r15+8280];
	ld.shared.u32 	%r442, [%r20+5632];
	add.s32 	%r443, %r442, %r441;
	ld.shared.u32 	%r444, [%r21+8192];
	min.u32 	%r445, %r444, %r443;
	st.shared.u32 	[%r21+8192], %r445;
	ld.shared.u32 	%r446, [%r20+5760];
	add.s32 	%r447, %r446, %r441;
	ld.shared.u32 	%r448, [%r21+8320];
	min.u32 	%r449, %r448, %r447;
	st.shared.u32 	[%r21+8320], %r449;
	bar.sync 	0;
	ld.shared.u32 	%r450, [%r15+92];
	ld.shared.u32 	%r451, [%r20+5888];
	add.s32 	%r452, %r451, %r450;
	ld.shared.u32 	%r453, [%r21];
	min.u32 	%r454, %r453, %r452;
	st.shared.u32 	[%r21], %r454;
	ld.shared.u32 	%r455, [%r20+6016];
	add.s32 	%r456, %r455, %r450;
	ld.shared.u32 	%r457, [%r21+128];
	min.u32 	%r458, %r457, %r456;
	st.shared.u32 	[%r21+128], %r458;
	ld.shared.u32 	%r459, [%r15+8284];
	ld.shared.u32 	%r460, [%r20+5888];
	add.s32 	%r461, %r460, %r459;
	ld.shared.u32 	%r462, [%r21+8192];
	min.u32 	%r463, %r462, %r461;
	st.shared.u32 	[%r21+8192], %r463;
	ld.shared.u32 	%r464, [%r20+6016];
	add.s32 	%r465, %r464, %r459;
	ld.shared.u32 	%r466, [%r21+8320];
	min.u32 	%r467, %r466, %r465;
	st.shared.u32 	[%r21+8320], %r467;
	bar.sync 	0;
	ld.shared.u32 	%r468, [%r15+96];
	ld.shared.u32 	%r469, [%r20+6144];
	add.s32 	%r470, %r469, %r468;
	ld.shared.u32 	%r471, [%r21];
	min.u32 	%r472, %r471, %r470;
	st.shared.u32 	[%r21], %r472;
	ld.shared.u32 	%r473, [%r20+6272];
	add.s32 	%r474, %r473, %r468;
	ld.shared.u32 	%r475, [%r21+128];
	min.u32 	%r476, %r475, %r474;
	st.shared.u32 	[%r21+128], %r476;
	ld.shared.u32 	%r477, [%r15+8288];
	ld.shared.u32 	%r478, [%r20+6144];
	add.s32 	%r479, %r478, %r477;
	ld.shared.u32 	%r480, [%r21+8192];
	min.u32 	%r481, %r480, %r479;
	st.shared.u32 	[%r21+8192], %r481;
	ld.shared.u32 	%r482, [%r20+6272];
	add.s32 	%r483, %r482, %r477;
	ld.shared.u32 	%r484, [%r21+8320];
	min.u32 	%r485, %r484, %r483;
	st.shared.u32 	[%r21+8320], %r485;
	bar.sync 	0;
	ld.shared.u32 	%r486, [%r15+100];
	ld.shared.u32 	%r487, [%r20+6400];
	add.s32 	%r488, %r487, %r486;
	ld.shared.u32 	%r489, [%r21];
	min.u32 	%r490, %r489, %r488;
	st.shared.u32 	[%r21], %r490;
	ld.shared.u32 	%r491, [%r20+6528];
	add.s32 	%r492, %r491, %r486;
	ld.shared.u32 	%r493, [%r21+128];
	min.u32 	%r494, %r493, %r492;
	st.shared.u32 	[%r21+128], %r494;
	ld.shared.u32 	%r495, [%r15+8292];
	ld.shared.u32 	%r496, [%r20+6400];
	add.s32 	%r497, %r496, %r495;
	ld.shared.u32 	%r498, [%r21+8192];
	min.u32 	%r499, %r498, %r497;
	st.shared.u32 	[%r21+8192], %r499;
	ld.shared.u32 	%r500, [%r20+6528];
	add.s32 	%r501, %r500, %r495;
	ld.shared.u32 	%r502, [%r21+8320];
	min.u32 	%r503, %r502, %r501;
	st.shared.u32 	[%r21+8320], %r503;
	bar.sync 	0;
	ld.shared.u32 	%r504, [%r15+104];
	ld.shared.u32 	%r505, [%r20+6656];
	add.s32 	%r506, %r505, %r504;
	ld.shared.u32 	%r507, [%r21];
	min.u32 	%r508, %r507, %r506;
	st.shared.u32 	[%r21], %r508;
	ld.shared.u32 	%r509, [%r20+6784];
	add.s32 	%r510, %r509, %r504;
	ld.shared.u32 	%r511, [%r21+128];
	min.u32 	%r512, %r511, %r510;
	st.shared.u32 	[%r21+128], %r512;
	ld.shared.u32 	%r513, [%r15+8296];
	ld.shared.u32 	%r514, [%r20+6656];
	add.s32 	%r515, %r514, %r513;
	ld.shared.u32 	%r516, [%r21+8192];
	min.u32 	%r517, %r516, %r515;
	st.shared.u32 	[%r21+8192], %r517;
	ld.shared.u32 	%r518, [%r20+6784];
	add.s32 	%r519, %r518, %r513;
	ld.shared.u32 	%r520, [%r21+8320];
	min.u32 	%r521, %r520, %r519;
	st.shared.u32 	[%r21+8320], %r521;
	bar.sync 	0;
	ld.shared.u32 	%r522, [%r15+108];
	ld.shared.u32 	%r523, [%r20+6912];
	add.s32 	%r524, %r523, %r522;
	ld.shared.u32 	%r525, [%r21];
	min.u32 	%r526, %r525, %r524;
	st.shared.u32 	[%r21], %r526;
	ld.shared.u32 	%r527, [%r20+7040];
	add.s32 	%r528, %r527, %r522;
	ld.shared.u32 	%r529, [%r21+128];
	min.u32 	%r530, %r529, %r528;
	st.shared.u32 	[%r21+128], %r530;
	ld.shared.u32 	%r531, [%r15+8300];
	ld.shared.u32 	%r532, [%r20+6912];
	add.s32 	%r533, %r532, %r531;
	ld.shared.u32 	%r534, [%r21+8192];
	min.u32 	%r535, %r534, %r533;
	st.shared.u32 	[%r21+8192], %r535;
	ld.shared.u32 	%r536, [%r20+7040];
	add.s32 	%r537, %r536, %r531;
	ld.shared.u32 	%r538, [%r21+8320];
	min.u32 	%r539, %r538, %r537;
	st.shared.u32 	[%r21+8320], %r539;
	bar.sync 	0;
	ld.shared.u32 	%r540, [%r15+112];
	ld.shared.u32 	%r541, [%r20+7168];
	add.s32 	%r542, %r541, %r540;
	ld.shared.u32 	%r543, [%r21];
	min.u32 	%r544, %r543, %r542;
	st.shared.u32 	[%r21], %r544;
	ld.shared.u32 	%r545, [%r20+7296];
	add.s32 	%r546, %r545, %r540;
	ld.shared.u32 	%r547, [%r21+128];
	min.u32 	%r548, %r547, %r546;
	st.shared.u32 	[%r21+128], %r548;
	ld.shared.u32 	%r549, [%r15+8304];
	ld.shared.u32 	%r550, [%r20+7168];
	add.s32 	%r551, %r550, %r549;
	ld.shared.u32 	%r552, [%r21+8192];
	min.u32 	%r553, %r552, %r551;
	st.shared.u32 	[%r21+8192], %r553;
	ld.shared.u32 	%r554, [%r20+7296];
	add.s32 	%r555, %r554, %r549;
	ld.shared.u32 	%r556, [%r21+8320];
	min.u32 	%r557, %r556, %r555;
	st.shared.u32 	[%r21+8320], %r557;
	bar.sync 	0;
	ld.shared.u32 	%r558, [%r15+116];
	ld.shared.u32 	%r559, [%r20+7424];
	add.s32 	%r560, %r559, %r558;
	ld.shared.u32 	%r561, [%r21];
	min.u32 	%r562, %r561, %r560;
	st.shared.u32 	[%r21], %r562;
	ld.shared.u32 	%r563, [%r20+7552];
	add.s32 	%r564, %r563, %r558;
	ld.shared.u32 	%r565, [%r21+128];
	min.u32 	%r566, %r565, %r564;
	st.shared.u32 	[%r21+128], %r566;
	ld.shared.u32 	%r567, [%r15+8308];
	ld.shared.u32 	%r568, [%r20+7424];
	add.s32 	%r569, %r568, %r567;
	ld.shared.u32 	%r570, [%r21+8192];
	min.u32 	%r571, %r570, %r569;
	st.shared.u32 	[%r21+8192], %r571;
	ld.shared.u32 	%r572, [%r20+7552];
	add.s32 	%r573, %r572, %r567;
	ld.shared.u32 	%r574, [%r21+8320];
	min.u32 	%r575, %r574, %r573;
	st.shared.u32 	[%r21+8320], %r575;
	bar.sync 	0;
	ld.shared.u32 	%r576, [%r15+120];
	ld.shared.u32 	%r577, [%r20+7680];
	add.s32 	%r578, %r577, %r576;
	ld.shared.u32 	%r579, [%r21];
	min.u32 	%r580, %r579, %r578;
	st.shared.u32 	[%r21], %r580;
	ld.shared.u32 	%r581, [%r20+7808];
	add.s32 	%r582, %r581, %r576;
	ld.shared.u32 	%r583, [%r21+128];
	min.u32 	%r584, %r583, %r582;
	st.shared.u32 	[%r21+128], %r584;
	ld.shared.u32 	%r585, [%r15+8312];
	ld.shared.u32 	%r586, [%r20+7680];
	add.s32 	%r587, %r586, %r585;
	ld.shared.u32 	%r588, [%r21+8192];
	min.u32 	%r589, %r588, %r587;
	st.shared.u32 	[%r21+8192], %r589;
	ld.shared.u32 	%r590, [%r20+7808];
	add.s32 	%r591, %r590, %r585;
	ld.shared.u32 	%r592, [%r21+8320];
	min.u32 	%r593, %r592, %r591;
	st.shared.u32 	[%r21+8320], %r593;
	bar.sync 	0;
	ld.shared.u32 	%r594, [%r15+124];
	ld.shared.u32 	%r595, [%r20+7936];
	add.s32 	%r596, %r595, %r594;
	ld.shared.u32 	%r597, [%r21];
	min.u32 	%r598, %r597, %r596;
	st.shared.u32 	[%r21], %r598;
	ld.shared.u32 	%r599, [%r20+8064];
	add.s32 	%r600, %r599, %r594;
	ld.shared.u32 	%r601, [%r21+128];
	min.u32 	%r602, %r601, %r600;
	st.shared.u32 	[%r21+128], %r602;
	ld.shared.u32 	%r603, [%r15+8316];
	ld.shared.u32 	%r604, [%r20+7936];
	add.s32 	%r605, %r604, %r603;
	ld.shared.u32 	%r606, [%r21+8192];
	min.u32 	%r607, %r606, %r605;
	st.shared.u32 	[%r21+8192], %r607;
	ld.shared.u32 	%r608, [%r20+8064];
	add.s32 	%r609, %r608, %r603;
	ld.shared.u32 	%r610, [%r21+8320];
	min.u32 	%r611, %r610, %r609;
	st.shared.u32 	[%r21+8320], %r611;
	bar.sync 	0;
	ld.shared.u32 	%r612, [%r15+128];
	ld.shared.u32 	%r613, [%r20+8192];
	add.s32 	%r614, %r613, %r612;
	ld.shared.u32 	%r615, [%r21];
	min.u32 	%r616, %r615, %r614;
	st.shared.u32 	[%r21], %r616;
	ld.shared.u32 	%r617, [%r20+8320];
	add.s32 	%r618, %r617, %r612;
	ld.shared.u32 	%r619, [%r21+128];
	min.u32 	%r620, %r619, %r618;
	st.shared.u32 	[%r21+128], %r620;
	ld.shared.u32 	%r621, [%r15+8320];
	ld.shared.u32 	%r622, [%r20+8192];
	add.s32 	%r623, %r622, %r621;
	ld.shared.u32 	%r624, [%r21+8192];
	min.u32 	%r625, %r624, %r623;
	st.shared.u32 	[%r21+8192], %r625;
	ld.shared.u32 	%r626, [%r20+8320];
	add.s32 	%r627, %r626, %r621;
	ld.shared.u32 	%r628, [%r21+8320];
	min.u32 	%r629, %r628, %r627;
	st.shared.u32 	[%r21+8320], %r629;
	bar.sync 	0;
	ld.shared.u32 	%r630, [%r15+132];
	ld.shared.u32 	%r631, [%r20+8448];
	add.s32 	%r632, %r631, %r630;
	ld.shared.u32 	%r633, [%r21];
	min.u32 	%r634, %r633, %r632;
	st.shared.u32 	[%r21], %r634;
	ld.shared.u32 	%r635, [%r20+8576];
	add.s32 	%r636, %r635, %r630;
	ld.shared.u32 	%r637, [%r21+128];
	min.u32 	%r638, %r637, %r636;
	st.shared.u32 	[%r21+128], %r638;
	ld.shared.u32 	%r639, [%r15+8324];
	ld.shared.u32 	%r640, [%r20+8448];
	add.s32 	%r641, %r640, %r639;
	ld.shared.u32 	%r642, [%r21+8192];
	min.u32 	%r643, %r642, %r641;
	st.shared.u32 	[%r21+8192], %r643;
	ld.shared.u32 	%r644, [%r20+8576];
	add.s32 	%r645, %r644, %r639;
	ld.shared.u32 	%r646, [%r21+8320];
	min.u32 	%r647, %r646, %r645;
	st.shared.u32 	[%r21+8320], %r647;
	bar.sync 	0;
	ld.shared.u32 	%r648, [%r15+136];
	ld.shared.u32 	%r649, [%r20+8704];
	add.s32 	%r650, %r649, %r648;
	ld.shared.u32 	%r651, [%r21];
	min.u32 	%r652, %r651, %r650;
	st.shared.u32 	[%r21], %r652;
	ld.shared.u32 	%r653, [%r20+8832];
	add.s32 	%r654, %r653, %r648;
	ld.shared.u32 	%r655, [%r21+128];
	min.u32 	%r656, %r655, %r654;
	st.shared.u32 	[%r21+128], %r656;
	ld.shared.u32 	%r657, [%r15+8328];
	ld.shared.u32 	%r658, [%r20+8704];
	add.s32 	%r659, %r658, %r657;
	ld.shared.u32 	%r660, [%r21+8192];
	min.u32 	%r661, %r660, %r659;
	st.shared.u32 	[%r21+8192], %r661;
	ld.shared.u32 	%r662, [%r20+8832];
	add.s32 	%r663, %r662, %r657;
	ld.shared.u32 	%r664, [%r21+8320];
	min.u32 	%r665, %r664, %r663;
	st.shared.u32 	[%r21+8320], %r665;
	bar.sync 	0;
	ld.shared.u32 	%r666, [%r15+140];
	ld.shared.u32 	%r667, [%r20+8960];
	add.s32 	%r668, %r667, %r666;
	ld.shared.u32 	%r669, [%r21];
	min.u32 	%r670, %r669, %r668;
	st.shared.u32 	[%r21], %r670;
	ld.shared.u32 	%r671, [%r20+9088];
	add.s32 	%r672, %r671, %r666;
	ld.shared.u32 	%r673, [%r21+128];
	min.u32 	%r674, %r673, %r672;
	st.shared.u32 	[%r21+128], %r674;
	ld.shared.u32 	%r675, [%r15+8332];
	ld.shared.u32 	%r676, [%r20+8960];
	add.s32 	%r677, %r676, %r675;
	ld.shared.u32 	%r678, [%r21+8192];
	min.u32 	%r679, %r678, %r677;
	st.shared.u32 	[%r21+8192], %r679;
	ld.shared.u32 	%r680, [%r20+9088];
	add.s32 	%r681, %r680, %r675;
	ld.shared.u32 	%r682, [%r21+8320];
	min.u32 	%r683, %r682, %r681;
	st.shared.u32 	[%r21+8320], %r683;
	bar.sync 	0;
	ld.shared.u32 	%r684, [%r15+144];
	ld.shared.u32 	%r685, [%r20+9216];
	add.s32 	%r686, %r685, %r684;
	ld.shared.u32 	%r687, [%r21];
	min.u32 	%r688, %r687, %r686;
	st.shared.u32 	[%r21], %r688;
	ld.shared.u32 	%r689, [%r20+9344];
	add.s32 	%r690, %r689, %r684;
	ld.shared.u32 	%r691, [%r21+128];
	min.u32 	%r692, %r691, %r690;
	st.shared.u32 	[%r21+128], %r692;
	ld.shared.u32 	%r693, [%r15+8336];
	ld.shared.u32 	%r694, [%r20+9216];
	add.s32 	%r695, %r694, %r693;
	ld.shared.u32 	%r696, [%r21+8192];
	min.u32 	%r697, %r696, %r695;
	st.shared.u32 	[%r21+8192], %r697;
	ld.shared.u32 	%r698, [%r20+9344];
	add.s32 	%r699, %r698, %r693;
	ld.shared.u32 	%r700, [%r21+8320];
	min.u32 	%r701, %r700, %r699;
	st.shared.u32 	[%r21+8320], %r701;
	bar.sync 	0;
	ld.shared.u32 	%r702, [%r15+148];
	ld.shared.u32 	%r703, [%r20+9472];
	add.s32 	%r704, %r703, %r702;
	ld.shared.u32 	%r705, [%r21];
	min.u32 	%r706, %r705, %r704;
	st.shared.u32 	[%r21], %r706;
	ld.shared.u32 	%r707, [%r20+9600];
	add.s32 	%r708, %r707, %r702;
	ld.shared.u32 	%r709, [%r21+128];
	min.u32 	%r710, %r709, %r708;
	st.shared.u32 	[%r21+128], %r710;
	ld.shared.u32 	%r711, [%r15+8340];
	ld.shared.u32 	%r712, [%r20+9472];
	add.s32 	%r713, %r712, %r711;
	ld.shared.u32 	%r714, [%r21+8192];
	min.u32 	%r715, %r714, %r713;
	st.shared.u32 	[%r21+8192], %r715;
	ld.shared.u32 	%r716, [%r20+9600];
	add.s32 	%r717, %r716, %r711;
	ld.shared.u32 	%r718, [%r21+8320];
	min.u32 	%r719, %r718, %r717;
	st.shared.u32 	[%r21+8320], %r719;
	bar.sync 	0;
	ld.shared.u32 	%r720, [%r15+152];
	ld.shared.u32 	%r721, [%r20+9728];
	add.s32 	%r722, %r721, %r720;
	ld.shared.u32 	%r723, [%r21];
	min.u32 	%r724, %r723, %r722;
	st.shared.u32 	[%r21], %r724;
	ld.shared.u32 	%r725, [%r20+9856];
	add.s32 	%r726, %r725, %r720;
	ld.shared.u32 	%r727, [%r21+128];
	min.u32 	%r728, %r727, %r726;
	st.shared.u32 	[%r21+128], %r728;
	ld.shared.u32 	%r729, [%r15+8344];
	ld.shared.u32 	%r730, [%r20+9728];
	add.s32 	%r731, %r730, %r729;
	ld.shared.u32 	%r732, [%r21+8192];
	min.u32 	%r733, %r732, %r731;
	st.shared.u32 	[%r21+8192], %r733;
	ld.shared.u32 	%r734, [%r20+9856];
	add.s32 	%r735, %r734, %r729;
	ld.shared.u32 	%r736, [%r21+8320];
	min.u32 	%r737, %r736, %r735;
	st.shared.u32 	[%r21+8320], %r737;
	bar.sync 	0;
	ld.shared.u32 	%r738, [%r15+156];
	ld.shared.u32 	%r739, [%r20+9984];
	add.s32 	%r740, %r739, %r738;
	ld.shared.u32 	%r741, [%r21];
	min.u32 	%r742, %r741, %r740;
	st.shared.u32 	[%r21], %r742;
	ld.shared.u32 	%r743, [%r20+10112];
	add.s32 	%r744, %r743, %r738;
	ld.shared.u32 	%r745, [%r21+128];
	min.u32 	%r746, %r745, %r744;
	st.shared.u32 	[%r21+128], %r746;
	ld.shared.u32 	%r747, [%r15+8348];
	ld.shared.u32 	%r748, [%r20+9984];
	add.s32 	%r749, %r748, %r747;
	ld.shared.u32 	%r750, [%r21+8192];
	min.u32 	%r751, %r750, %r749;
	st.shared.u32 	[%r21+8192], %r751;
	ld.shared.u32 	%r752, [%r20+10112];
	add.s32 	%r753, %r752, %r747;
	ld.shared.u32 	%r754, [%r21+8320];
	min.u32 	%r755, %r754, %r753;
	st.shared.u32 	[%r21+8320], %r755;
	bar.sync 	0;
	ld.shared.u32 	%r756, [%r15+160];
	ld.shared.u32 	%r757, [%r20+10240];
	add.s32 	%r758, %r757, %r756;
	ld.shared.u32 	%r759, [%r21];
	min.u32 	%r760, %r759, %r758;
	st.shared.u32 	[%r21], %r760;
	ld.shared.u32 	%r761, [%r20+10368];
	add.s32 	%r762, %r761, %r756;
	ld.shared.u32 	%r763, [%r21+128];
	min.u32 	%r764, %r763, %r762;
	st.shared.u32 	[%r21+128], %r764;
	ld.shared.u32 	%r765, [%r15+8352];
	ld.shared.u32 	%r766, [%r20+10240];
	add.s32 	%r767, %r766, %r765;
	ld.shared.u32 	%r768, [%r21+8192];
	min.u32 	%r769, %r768, %r767;
	st.shared.u32 	[%r21+8192], %r769;
	ld.shared.u32 	%r770, [%r20+10368];
	add.s32 	%r771, %r770, %r765;
	ld.shared.u32 	%r772, [%r21+8320];
	min.u32 	%r773, %r772, %r771;
	st.shared.u32 	[%r21+8320], %r773;
	bar.sync 	0;
	ld.shared.u32 	%r774, [%r15+164];
	ld.shared.u32 	%r775, [%r20+10496];
	add.s32 	%r776, %r775, %r774;
	ld.shared.u32 	%r777, [%r21];
	min.u32 	%r778, %r777, %r776;
	st.shared.u32 	[%r21], %r778;
	ld.shared.u32 	%r779, [%r20+10624];
	add.s32 	%r780, %r779, %r774;
	ld.shared.u32 	%r781, [%r21+128];
	min.u32 	%r782, %r781, %r780;
	st.shared.u32 	[%r21+128], %r782;
	ld.shared.u32 	%r783, [%r15+8356];
	ld.shared.u32 	%r784, [%r20+10496];
	add.s32 	%r785, %r784, %r783;
	ld.shared.u32 	%r786, [%r21+8192];
	min.u32 	%r787, %r786, %r785;
	st.shared.u32 	[%r21+8192], %r787;
	ld.shared.u32 	%r788, [%r20+10624];
	add.s32 	%r789, %r788, %r783;
	ld.shared.u32 	%r790, [%r21+8320];
	min.u32 	%r791, %r790, %r789;
	st.shared.u32 	[%r21+8320], %r791;
	bar.sync 	0;
	ld.shared.u32 	%r792, [%r15+168];
	ld.shared.u32 	%r793, [%r20+10752];
	add.s32 	%r794, %r793, %r792;
	ld.shared.u32 	%r795, [%r21];
	min.u32 	%r796, %r795, %r794;
	st.shared.u32 	[%r21], %r796;
	ld.shared.u32 	%r797, [%r20+10880];
	add.s32 	%r798, %r797, %r792;
	ld.shared.u32 	%r799, [%r21+128];
	min.u32 	%r800, %r799, %r798;
	st.shared.u32 	[%r21+128], %r800;
	ld.shared.u32 	%r801, [%r15+8360];
	ld.shared.u32 	%r802, [%r20+10752];
	add.s32 	%r803, %r802, %r801;
	ld.shared.u32 	%r804, [%r21+8192];
	min.u32 	%r805, %r804, %r803;
	st.shared.u32 	[%r21+8192], %r805;
	ld.shared.u32 	%r806, [%r20+10880];
	add.s32 	%r807, %r806, %r801;
	ld.shared.u32 	%r808, [%r21+8320];
	min.u32 	%r809, %r808, %r807;
	st.shared.u32 	[%r21+8320], %r809;
	bar.sync 	0;
	ld.shared.u32 	%r810, [%r15+172];
	ld.shared.u32 	%r811, [%r20+11008];
	add.s32 	%r812, %r811, %r810;
	ld.shared.u32 	%r813, [%r21];
	min.u32 	%r814, %r813, %r812;
	st.shared.u32 	[%r21], %r814;
	ld.shared.u32 	%r815, [%r20+11136];
	add.s32 	%r816, %r815, %r810;
	ld.shared.u32 	%r817, [%r21+128];
	min.u32 	%r818, %r817, %r816;
	st.shared.u32 	[%r21+128], %r818;
	ld.shared.u32 	%r819, [%r15+8364];
	ld.shared.u32 	%r820, [%r20+11008];
	add.s32 	%r821, %r820, %r819;
	ld.shared.u32 	%r822, [%r21+8192];
	min.u32 	%r823, %r822, %r821;
	st.shared.u32 	[%r21+8192], %r823;
	ld.shared.u32 	%r824, [%r20+11136];
	add.s32 	%r825, %r824, %r819;
	ld.shared.u32 	%r826, [%r21+8320];
	min.u32 	%r827, %r826, %r825;
	st.shared.u32 	[%r21+8320], %r827;
	bar.sync 	0;
	ld.shared.u32 	%r828, [%r15+176];
	ld.shared.u32 	%r829, [%r20+11264];
	add.s32 	%r830, %r829, %r828;
	ld.shared.u32 	%r831, [%r21];
	min.u32 	%r832, %r831, %r830;
	st.shared.u32 	[%r21], %r832;
	ld.shared.u32 	%r833, [%r20+11392];
	add.s32 	%r834, %r833, %r828;
	ld.shared.u32 	%r835, [%r21+128];
	min.u32 	%r836, %r835, %r834;
	st.shared.u32 	[%r21+128], %r836;
	ld.shared.u32 	%r837, [%r15+8368];
	ld.shared.u32 	%r838, [%r20+11264];
	add.s32 	%r839, %r838, %r837;
	ld.shared.u32 	%r840, [%r21+8192];
	min.u32 	%r841, %r840, %r839;
	st.shared.u32 	[%r21+8192], %r841;
	ld.shared.u32 	%r842, [%r20+11392];
	add.s32 	%r843, %r842, %r837;
	ld.shared.u32 	%r844, [%r21+8320];
	min.u32 	%r845, %r844, %r843;
	st.shared.u32 	[%r21+8320], %r845;
	bar.sync 	0;
	ld.shared.u32 	%r846, [%r15+180];
	ld.shared.u32 	%r847, [%r20+11520];
	add.s32 	%r848, %r847, %r846;
	ld.shared.u32 	%r849, [%r21];
	min.u32 	%r850, %r849, %r848;
	st.shared.u32 	[%r21], %r850;
	ld.shared.u32 	%r851, [%r20+11648];
	add.s32 	%r852, %r851, %r846;
	ld.shared.u32 	%r853, [%r21+128];
	min.u32 	%r854, %r853, %r852;
	st.shared.u32 	[%r21+128], %r854;
	ld.shared.u32 	%r855, [%r15+8372];
	ld.shared.u32 	%r856, [%r20+11520];
	add.s32 	%r857, %r856, %r855;
	ld.shared.u32 	%r858, [%r21+8192];
	min.u32 	%r859, %r858, %r857;
	st.shared.u32 	[%r21+8192], %r859;
	ld.shared.u32 	%r860, [%r20+11648];
	add.s32 	%r861, %r860, %r855;
	ld.shared.u32 	%r862, [%r21+8320];
	min.u32 	%r863, %r862, %r861;
	st.shared.u32 	[%r21+8320], %r863;
	bar.sync 	0;
	ld.shared.u32 	%r864, [%r15+184];
	ld.shared.u32 	%r865, [%r20+11776];
	add.s32 	%r866, %r865, %r864;
	ld.shared.u32 	%r867, [%r21];
	min.u32 	%r868, %r867, %r866;
	st.shared.u32 	[%r21], %r868;
	ld.shared.u32 	%r869, [%r20+11904];
	add.s32 	%r870, %r869, %r864;
	ld.shared.u32 	%r871, [%r21+128];
	min.u32 	%r872, %r871, %r870;
	st.shared.u32 	[%r21+128], %r872;
	ld.shared.u32 	%r873, [%r15+8376];
	ld.shared.u32 	%r874, [%r20+11776];
	add.s32 	%r875, %r874, %r873;
	ld.shared.u32 	%r876, [%r21+8192];
	min.u32 	%r877, %r876, %r875;
	st.shared.u32 	[%r21+8192], %r877;
	ld.shared.u32 	%r878, [%r20+11904];
	add.s32 	%r879, %r878, %r873;
	ld.shared.u32 	%r880, [%r21+8320];
	min.u32 	%r881, %r880, %r879;
	st.shared.u32 	[%r21+8320], %r881;
	bar.sync 	0;
	ld.shared.u32 	%r882, [%r15+188];
	ld.shared.u32 	%r883, [%r20+12032];
	add.s32 	%r884, %r883, %r882;
	ld.shared.u32 	%r885, [%r21];
	min.u32 	%r886, %r885, %r884;
	st.shared.u32 	[%r21], %r886;
	ld.shared.u32 	%r887, [%r20+12160];
	add.s32 	%r888, %r887, %r882;
	ld.shared.u32 	%r889, [%r21+128];
	min.u32 	%r890, %r889, %r888;
	st.shared.u32 	[%r21+128], %r890;
	ld.shared.u32 	%r891, [%r15+8380];
	ld.shared.u32 	%r892, [%r20+12032];
	add.s32 	%r893, %r892, %r891;
	ld.shared.u32 	%r894, [%r21+8192];
	min.u32 	%r895, %r894, %r893;
	st.shared.u32 	[%r21+8192], %r895;
	ld.shared.u32 	%r896, [%r20+12160];
	add.s32 	%r897, %r896, %r891;
	ld.shared.u32 	%r898, [%r21+8320];
	min.u32 	%r899, %r898, %r897;
	st.shared.u32 	[%r21+8320], %r899;
	bar.sync 	0;
	ld.shared.u32 	%r900, [%r15+192];
	ld.shared.u32 	%r901, [%r20+12288];
	add.s32 	%r902, %r901, %r900;
	ld.shared.u32 	%r903, [%r21];
	min.u32 	%r904, %r903, %r902;
	st.shared.u32 	[%r21], %r904;
	ld.shared.u32 	%r905, [%r20+12416];
	add.s32 	%r906, %r905, %r900;
	ld.shared.u32 	%r907, [%r21+128];
	min.u32 	%r908, %r907, %r906;
	st.shared.u32 	[%r21+128], %r908;
	ld.shared.u32 	%r909, [%r15+8384];
	ld.shared.u32 	%r910, [%r20+12288];
	add.s32 	%r911, %r910, %r909;
	ld.shared.u32 	%r912, [%r21+8192];
	min.u32 	%r913, %r912, %r911;
	st.shared.u32 	[%r21+8192], %r913;
	ld.shared.u32 	%r914, [%r20+12416];
	add.s32 	%r915, %r914, %r909;
	ld.shared.u32 	%r916, [%r21+8320];
	min.u32 	%r917, %r916, %r915;
	st.shared.u32 	[%r21+8320], %r917;
	bar.sync 	0;
	ld.shared.u32 	%r918, [%r15+196];
	ld.shared.u32 	%r919, [%r20+12544];
	add.s32 	%r920, %r919, %r918;
	ld.shared.u32 	%r921, [%r21];
	min.u32 	%r922, %r921, %r920;
	st.shared.u32 	[%r21], %r922;
	ld.shared.u32 	%r923, [%r20+12672];
	add.s32 	%r924, %r923, %r918;
	ld.shared.u32 	%r925, [%r21+128];
	min.u32 	%r926, %r925, %r924;
	st.shared.u32 	[%r21+128], %r926;
	ld.shared.u32 	%r927, [%r15+8388];
	ld.shared.u32 	%r928, [%r20+12544];
	add.s32 	%r929, %r928, %r927;
	ld.shared.u32 	%r930, [%r21+8192];
	min.u32 	%r931, %r930, %r929;
	st.shared.u32 	[%r21+8192], %r931;
	ld.shared.u32 	%r932, [%r20+12672];
	add.s32 	%r933, %r932, %r927;
	ld.shared.u32 	%r934, [%r21+8320];
	min.u32 	%r935, %r934, %r933;
	st.shared.u32 	[%r21+8320], %r935;
	bar.sync 	0;
	ld.shared.u32 	%r936, [%r15+200];
	ld.shared.u32 	%r937, [%r20+12800];
	add.s32 	%r938, %r937, %r936;
	ld.shared.u32 	%r939, [%r21];
	min.u32 	%r940, %r939, %r938;
	st.shared.u32 	[%r21], %r940;
	ld.shared.u32 	%r941, [%r20+12928];
	add.s32 	%r942, %r941, %r936;
	ld.shared.u32 	%r943, [%r21+128];
	min.u32 	%r944, %r943, %r942;
	st.shared.u32 	[%r21+128], %r944;
	ld.shared.u32 	%r945, [%r15+8392];
	ld.shared.u32 	%r946, [%r20+12800];
	add.s32 	%r947, %r946, %r945;
	ld.shared.u32 	%r948, [%r21+8192];
	min.u32 	%r949, %r948, %r947;
	st.shared.u32 	[%r21+8192], %r949;
	ld.shared.u32 	%r950, [%r20+12928];
	add.s32 	%r951, %r950, %r945;
	ld.shared.u32 	%r952, [%r21+8320];
	min.u32 	%r953, %r952, %r951;
	st.shared.u32 	[%r21+8320], %r953;
	bar.sync 	0;
	ld.shared.u32 	%r954, [%r15+204];
	ld.shared.u32 	%r955, [%r20+13056];
	add.s32 	%r956, %r955, %r954;
	ld.shared.u32 	%r957, [%r21];
	min.u32 	%r958, %r957, %r956;
	st.shared.u32 	[%r21], %r958;
	ld.shared.u32 	%r959, [%r20+13184];
	add.s32 	%r960, %r959, %r954;
	ld.shared.u32 	%r961, [%r21+128];
	min.u32 	%r962, %r961, %r960;
	st.shared.u32 	[%r21+128], %r962;
	ld.shared.u32 	%r963, [%r15+8396];
	ld.shared.u32 	%r964, [%r20+13056];
	add.s32 	%r965, %r964, %r963;
	ld.shared.u32 	%r966, [%r21+8192];
	min.u32 	%r967, %r966, %r965;
	st.shared.u32 	[%r21+8192], %r967;
	ld.shared.u32 	%r968, [%r20+13184];
	add.s32 	%r969, %r968, %r963;
	ld.shared.u32 	%r970, [%r21+8320];
	min.u32 	%r971, %r970, %r969;
	st.shared.u32 	[%r21+8320], %r971;
	bar.sync 	0;
	ld.shared.u32 	%r972, [%r15+208];
	ld.shared.u32 	%r973, [%r20+13312];
	add.s32 	%r974, %r973, %r972;
	ld.shared.u32 	%r975, [%r21];
	min.u32 	%r976, %r975, %r974;
	st.shared.u32 	[%r21], %r976;
	ld.shared.u32 	%r977, [%r20+13440];
	add.s32 	%r978, %r977, %r972;
	ld.shared.u32 	%r979, [%r21+128];
	min.u32 	%r980, %r979, %r978;
	st.shared.u32 	[%r21+128], %r980;
	ld.shared.u32 	%r981, [%r15+8400];
	ld.shared.u32 	%r982, [%r20+13312];
	add.s32 	%r983, %r982, %r981;
	ld.shared.u32 	%r984, [%r21+8192];
	min.u32 	%r985, %r984, %r983;
	st.shared.u32 	[%r21+8192], %r985;
	ld.shared.u32 	%r986, [%r20+13440];
	add.s32 	%r987, %r986, %r981;
	ld.shared.u32 	%r988, [%r21+8320];
	min.u32 	%r989, %r988, %r987;
	st.shared.u32 	[%r21+8320], %r989;
	bar.sync 	0;
	ld.shared.u32 	%r990, [%r15+212];
	ld.shared.u32 	%r991, [%r20+13568];
	add.s32 	%r992, %r991, %r990;
	ld.shared.u32 	%r993, [%r21];
	min.u32 	%r994, %r993, %r992;
	st.shared.u32 	[%r21], %r994;
	ld.shared.u32 	%r995, [%r20+13696];
	add.s32 	%r996, %r995, %r990;
	ld.shared.u32 	%r997, [%r21+128];
	min.u32 	%r998, %r997, %r996;
	st.shared.u32 	[%r21+128], %r998;
	ld.shared.u32 	%r999, [%r15+8404];
	ld.shared.u32 	%r1000, [%r20+13568];
	add.s32 	%r1001, %r1000, %r999;
	ld.shared.u32 	%r1002, [%r21+8192];
	min.u32 	%r1003, %r1002, %r1001;
	st.shared.u32 	[%r21+8192], %r1003;
	ld.shared.u32 	%r1004, [%r20+13696];
	add.s32 	%r1005, %r1004, %r999;
	ld.shared.u32 	%r1006, [%r21+8320];
	min.u32 	%r1007, %r1006, %r1005;
	st.shared.u32 	[%r21+8320], %r1007;
	bar.sync 	0;
	ld.shared.u32 	%r1008, [%r15+216];
	ld.shared.u32 	%r1009, [%r20+13824];
	add.s32 	%r1010, %r1009, %r1008;
	ld.shared.u32 	%r1011, [%r21];
	min.u32 	%r1012, %r1011, %r1010;
	st.shared.u32 	[%r21], %r1012;
	ld.shared.u32 	%r1013, [%r20+13952];
	add.s32 	%r1014, %r1013, %r1008;
	ld.shared.u32 	%r1015, [%r21+128];
	min.u32 	%r1016, %r1015, %r1014;
	st.shared.u32 	[%r21+128], %r1016;
	ld.shared.u32 	%r1017, [%r15+8408];
	ld.shared.u32 	%r1018, [%r20+13824];
	add.s32 	%r1019, %r1018, %r1017;
	ld.shared.u32 	%r1020, [%r21+8192];
	min.u32 	%r1021, %r1020, %r1019;
	st.shared.u32 	[%r21+8192], %r1021;
	ld.shared.u32 	%r1022, [%r20+13952];
	add.s32 	%r1023, %r1022, %r1017;
	ld.shared.u32 	%r1024, [%r21+8320];
	min.u32 	%r1025, %r1024, %r1023;
	st.shared.u32 	[%r21+8320], %r1025;
	bar.sync 	0;
	ld.shared.u32 	%r1026, [%r15+220];
	ld.shared.u32 	%r1027, [%r20+14080];
	add.s32 	%r1028, %r1027, %r1026;
	ld.shared.u32 	%r1029, [%r21];
	min.u32 	%r1030, %r1029, %r1028;
	st.shared.u32 	[%r21], %r1030;
	ld.shared.u32 	%r1031, [%r20+14208];
	add.s32 	%r1032, %r1031, %r1026;
	ld.shared.u32 	%r1033, [%r21+128];
	min.u32 	%r1034, %r1033, %r1032;
	st.shared.u32 	[%r21+128], %r1034;
	ld.shared.u32 	%r1035, [%r15+8412];
	ld.shared.u32 	%r1036, [%r20+14080];
	add.s32 	%r1037, %r1036, %r1035;
	ld.shared.u32 	%r1038, [%r21+8192];
	min.u32 	%r1039, %r1038, %r1037;
	st.shared.u32 	[%r21+8192], %r1039;
	ld.shared.u32 	%r1040, [%r20+14208];
	add.s32 	%r1041, %r1040, %r1035;
	ld.shared.u32 	%r1042, [%r21+8320];
	min.u32 	%r1043, %r1042, %r1041;
	st.shared.u32 	[%r21+8320], %r1043;
	bar.sync 	0;
	ld.shared.u32 	%r1044, [%r15+224];
	ld.shared.u32 	%r1045, [%r20+14336];
	add.s32 	%r1046, %r1045, %r1044;
	ld.shared.u32 	%r1047, [%r21];
	min.u32 	%r1048, %r1047, %r1046;
	st.shared.u32 	[%r21], %r1048;
	ld.shared.u32 	%r1049, [%r20+14464];
	add.s32 	%r1050, %r1049, %r1044;
	ld.shared.u32 	%r1051, [%r21+128];
	min.u32 	%r1052, %r1051, %r1050;
	st.shared.u32 	[%r21+128], %r1052;
	ld.shared.u32 	%r1053, [%r15+8416];
	ld.shared.u32 	%r1054, [%r20+14336];
	add.s32 	%r1055, %r1054, %r1053;
	ld.shared.u32 	%r1056, [%r21+8192];
	min.u32 	%r1057, %r1056, %r1055;
	st.shared.u32 	[%r21+8192], %r1057;
	ld.shared.u32 	%r1058, [%r20+14464];
	add.s32 	%r1059, %r1058, %r1053;
	ld.shared.u32 	%r1060, [%r21+8320];
	min.u32 	%r1061, %r1060, %r1059;
	st.shared.u32 	[%r21+8320], %r1061;
	bar.sync 	0;
	ld.shared.u32 	%r1062, [%r15+228];
	ld.shared.u32 	%r1063, [%r20+14592];
	add.s32 	%r1064, %r1063, %r1062;
	ld.shared.u32 	%r1065, [%r21];
	min.u32 	%r1066, %r1065, %r1064;
	st.shared.u32 	[%r21], %r1066;
	ld.shared.u32 	%r1067, [%r20+14720];
	add.s32 	%r1068, %r1067, %r1062;
	ld.shared.u32 	%r1069, [%r21+128];
	min.u32 	%r1070, %r1069, %r1068;
	st.shared.u32 	[%r21+128], %r1070;
	ld.shared.u32 	%r1071, [%r15+8420];
	ld.shared.u32 	%r1072, [%r20+14592];
	add.s32 	%r1073, %r1072, %r1071;
	ld.shared.u32 	%r1074, [%r21+8192];
	min.u32 	%r1075, %r1074, %r1073;
	st.shared.u32 	[%r21+8192], %r1075;
	ld.shared.u32 	%r1076, [%r20+14720];
	add.s32 	%r1077, %r1076, %r1071;
	ld.shared.u32 	%r1078, [%r21+8320];
	min.u32 	%r1079, %r1078, %r1077;
	st.shared.u32 	[%r21+8320], %r1079;
	bar.sync 	0;
	ld.shared.u32 	%r1080, [%r15+232];
	ld.shared.u32 	%r1081, [%r20+14848];
	add.s32 	%r1082, %r1081, %r1080;
	ld.shared.u32 	%r1083, [%r21];
	min.u32 	%r1084, %r1083, %r1082;
	st.shared.u32 	[%r21], %r1084;
	ld.shared.u32 	%r1085, [%r20+14976];
	add.s32 	%r1086, %r1085, %r1080;
	ld.shared.u32 	%r1087, [%r21+128];
	min.u32 	%r1088, %r1087, %r1086;
	st.shared.u32 	[%r21+128], %r1088;
	ld.shared.u32 	%r1089, [%r15+8424];
	ld.shared.u32 	%r1090, [%r20+14848];
	add.s32 	%r1091, %r1090, %r1089;
	ld.shared.u32 	%r1092, [%r21+8192];
	min.u32 	%r1093, %r1092, %r1091;
	st.shared.u32 	[%r21+8192], %r1093;
	ld.shared.u32 	%r1094, [%r20+14976];
	add.s32 	%r1095, %r1094, %r1089;
	ld.shared.u32 	%r1096, [%r21+8320];
	min.u32 	%r1097, %r1096, %r1095;
	st.shared.u32 	[%r21+8320], %r1097;
	bar.sync 	0;
	ld.shared.u32 	%r1098, [%r15+236];
	ld.shared.u32 	%r1099, [%r20+15104];
	add.s32 	%r1100, %r1099, %r1098;
	ld.shared.u32 	%r1101, [%r21];
	min.u32 	%r1102, %r1101, %r1100;
	st.shared.u32 	[%r21], %r1102;
	ld.shared.u32 	%r1103, [%r20+15232];
	add.s32 	%r1104, %r1103, %r1098;
	ld.shared.u32 	%r1105, [%r21+128];
	min.u32 	%r1106, %r1105, %r1104;
	st.shared.u32 	[%r21+128], %r1106;
	ld.shared.u32 	%r1107, [%r15+8428];
	ld.shared.u32 	%r1108, [%r20+15104];
	add.s32 	%r1109, %r1108, %r1107;
	ld.shared.u32 	%r1110, [%r21+8192];
	min.u32 	%r1111, %r1110, %r1109;
	st.shared.u32 	[%r21+8192], %r1111;
	ld.shared.u32 	%r1112, [%r20+15232];
	add.s32 	%r1113, %r1112, %r1107;
	ld.shared.u32 	%r1114, [%r21+8320];
	min.u32 	%r1115, %r1114, %r1113;
	st.shared.u32 	[%r21+8320], %r1115;
	bar.sync 	0;
	ld.shared.u32 	%r1116, [%r15+240];
	ld.shared.u32 	%r1117, [%r20+15360];
	add.s32 	%r1118, %r1117, %r1116;
	ld.shared.u32 	%r1119, [%r21];
	min.u32 	%r1120, %r1119, %r1118;
	st.shared.u32 	[%r21], %r1120;
	ld.shared.u32 	%r1121, [%r20+15488];
	add.s32 	%r1122, %r1121, %r1116;
	ld.shared.u32 	%r1123, [%r21+128];
	min.u32 	%r1124, %r1123, %r1122;
	st.shared.u32 	[%r21+128], %r1124;
	ld.shared.u32 	%r1125, [%r15+8432];
	ld.shared.u32 	%r1126, [%r20+15360];
	add.s32 	%r1127, %r1126, %r1125;
	ld.shared.u32 	%r1128, [%r21+8192];
	min.u32 	%r1129, %r1128, %r1127;
	st.shared.u32 	[%r21+8192], %r1129;
	ld.shared.u32 	%r1130, [%r20+15488];
	add.s32 	%r1131, %r1130, %r1125;
	ld.shared.u32 	%r1132, [%r21+8320];
	min.u32 	%r1133, %r1132, %r1131;
	st.shared.u32 	[%r21+8320], %r1133;
	bar.sync 	0;
	ld.shared.u32 	%r1134, [%r15+244];
	ld.shared.u32 	%r1135, [%r20+15616];
	add.s32 	%r1136, %r1135, %r1134;
	ld.shared.u32 	%r1137, [%r21];
	min.u32 	%r1138, %r1137, %r1136;
	st.shared.u32 	[%r21], %r1138;
	ld.shared.u32 	%r1139, [%r20+15744];
	add.s32 	%r1140, %r1139, %r1134;
	ld.shared.u32 	%r1141, [%r21+128];
	min.u32 	%r1142, %r1141, %r1140;
	st.shared.u32 	[%r21+128], %r1142;
	ld.shared.u32 	%r1143, [%r15+8436];
	ld.shared.u32 	%r1144, [%r20+15616];
	add.s32 	%r1145, %r1144, %r1143;
	ld.shared.u32 	%r1146, [%r21+8192];
	min.u32 	%r1147, %r1146, %r1145;
	st.shared.u32 	[%r21+8192], %r1147;
	ld.shared.u32 	%r1148, [%r20+15744];
	add.s32 	%r1149, %r1148, %r1143;
	ld.shared.u32 	%r1150, [%r21+8320];
	min.u32 	%r1151, %r1150, %r1149;
	st.shared.u32 	[%r21+8320], %r1151;
	bar.sync 	0;
	ld.shared.u32 	%r1152, [%r15+248];
	ld.shared.u32 	%r1153, [%r20+15872];
	add.s32 	%r1154, %r1153, %r1152;
	ld.shared.u32 	%r1155, [%r21];
	min.u32 	%r1156, %r1155, %r1154;
	st.shared.u32 	[%r21], %r1156;
	ld.shared.u32 	%r1157, [%r20+16000];
	add.s32 	%r1158, %r1157, %r1152;
	ld.shared.u32 	%r1159, [%r21+128];
	min.u32 	%r1160, %r1159, %r1158;
	st.shared.u32 	[%r21+128], %r1160;
	ld.shared.u32 	%r1161, [%r15+8440];
	ld.shared.u32 	%r1162, [%r20+15872];
	add.s32 	%r1163, %r1162, %r1161;
	ld.shared.u32 	%r1164, [%r21+8192];
	min.u32 	%r1165, %r1164, %r1163;
	st.shared.u32 	[%r21+8192], %r1165;
	ld.shared.u32 	%r1166, [%r20+16000];
	add.s32 	%r1167, %r1166, %r1161;
	ld.shared.u32 	%r1168, [%r21+8320];
	min.u32 	%r1169, %r1168, %r1167;
	st.shared.u32 	[%r21+8320], %r1169;
	bar.sync 	0;
	ld.shared.u32 	%r1170, [%r15+252];
	ld.shared.u32 	%r1171, [%r20+16128];
	add.s32 	%r1172, %r1171, %r1170;
	ld.shared.u32 	%r1173, [%r21];
	min.u32 	%r1174, %r1173, %r1172;
	st.shared.u32 	[%r21], %r1174;
	ld.shared.u32 	%r1175, [%r20+16256];
	add.s32 	%r1176, %r1175, %r1170;
	ld.shared.u32 	%r1177, [%r21+128];
	min.u32 	%r1178, %r1177, %r1176;
	st.shared.u32 	[%r21+128], %r1178;
	ld.shared.u32 	%r1179, [%r15+8444];
	ld.shared.u32 	%r1180, [%r20+16128];
	add.s32 	%r1181, %r1180, %r1179;
	ld.shared.u32 	%r1182, [%r21+8192];
	min.u32 	%r1183, %r1182, %r1181;
	st.shared.u32 	[%r21+8192], %r1183;
	ld.shared.u32 	%r1184, [%r20+16256];
	add.s32 	%r1185, %r1184, %r1179;
	ld.shared.u32 	%r1186, [%r21+8320];
	min.u32 	%r1187, %r1186, %r1185;
	st.shared.u32 	[%r21+8320], %r1187;
	st.global.u32 	[%rd4], %r1174;
	st.global.u32 	[%rd4+128], %r1178;
	st.global.u32 	[%rd8], %r1183;
	st.global.u32 	[%rd8+128], %r1187;
	ret;

}
	// .globl	_Z15block_FW_phase3iiiiPj
.visible .entry _Z15block_FW_phase3iiiiPj(
	.param .u32 _Z15block_FW_phase3iiiiPj_param_0,
	.param .u32 _Z15block_FW_phase3iiiiPj_param_1,
	.param .u32 _Z15block_FW_phase3iiiiPj_param_2,
	.param .u32 _Z15block_FW_phase3iiiiPj_param_3,
	.param .u64 .ptr .align 1 _Z15block_FW_phase3iiiiPj_param_4
)
{
	.reg .b32 	%r<827>;
	.reg .b64 	%rd<15>;
	// demoted variable
	.shared .align 4 .b8 _ZZ15block_FW_phase3iiiiPjE2ij[16384];
	// demoted variable
	.shared .align 4 .b8 _ZZ15block_FW_phase3iiiiPjE2ik[16384];
	// demoted variable
	.shared .align 4 .b8 _ZZ15block_FW_phase3iiiiPjE2kj[16384];
	ld.param.u32 	%r1, [_Z15block_FW_phase3iiiiPj_param_0];
	ld.param.u32 	%r2, [_Z15block_FW_phase3iiiiPj_param_1];
	ld.param.u32 	%r3, [_Z15block_FW_phase3iiiiPj_param_2];
	ld.param.u32 	%r4, [_Z15block_FW_phase3iiiiPj_param_3];
	ld.param.u64 	%rd1, [_Z15block_FW_phase3iiiiPj_param_4];
	cvta.to.global.u64 	%rd2, %rd1;
	mov.u32 	%r5, %ctaid.x;
	add.s32 	%r6, %r3, %r5;
	shl.b32 	%r7, %r6, 6;
	mov.u32 	%r8, %ctaid.y;
	add.s32 	%r9, %r4, %r8;
	shl.b32 	%r10, %r9, 6;
	shl.b32 	%r11, %r2, 6;
	mov.u32 	%r12, %tid.x;
	mov.u32 	%r13, %tid.y;
	add.s32 	%r14, %r10, %r13;
	mul.lo.s32 	%r15, %r14, %r1;
	add.s32 	%r16, %r15, %r7;
	add.s32 	%r17, %r15, %r11;
	add.s32 	%r18, %r11, %r13;
	mad.lo.s32 	%r19, %r18, %r1, %r7;
	shl.b32 	%r20, %r13, 8;
	mov.u32 	%r21, _ZZ15block_FW_phase3iiiiPjE2ij;
	add.s32 	%r22, %r21, %r20;
	mov.u32 	%r23, _ZZ15block_FW_phase3iiiiPjE2ik;
	add.s32 	%r24, %r23, %r20;
	mov.u32 	%r25, _ZZ15block_FW_phase3iiiiPjE2kj;
	add.s32 	%r26, %r16, %r12;
	add.s32 	%r27, %r17, %r12;
	add.s32 	%r28, %r19, %r12;
	mul.wide.s32 	%rd3, %r26, 4;
	add.s64 	%rd4, %rd2, %rd3;
	ld.global.u32 	%r29, [%rd4];
	shl.b32 	%r30, %r12, 2;
	add.s32 	%r31, %r22, %r30;
	st.shared.u32 	[%r31], %r29;
	mul.wide.s32 	%rd5, %r27, 4;
	add.s64 	%rd6, %rd2, %rd5;
	ld.global.u32 	%r32, [%rd6];
	add.s32 	%r33, %r24, %r30;
	st.shared.u32 	[%r33], %r32;
	mul.wide.s32 	%rd7, %r28, 4;
	add.s64 	%rd8, %rd2, %rd7;
	ld.global.u32 	%r34, [%rd8];
	add.s32 	%r35, %r25, %r30;
	add.s32 	%r36, %r35, %r20;
	st.shared.u32 	[%r36], %r34;
	ld.global.u32 	%r37, [%rd4+128];
	st.shared.u32 	[%r31+128], %r37;
	ld.global.u32 	%r38, [%rd6+128];
	st.shared.u32 	[%r33+128], %r38;
	ld.global.u32 	%r39, [%rd8+128];
	st.shared.u32 	[%r36+128], %r39;
	add.s32 	%r40, %r14, 32;
	mul.lo.s32 	%r41, %r40, %r1;
	add.s32 	%r42, %r41, %r7;
	add.s32 	%r43, %r41, %r11;
	add.s32 	%r44, %r18, 32;
	mad.lo.s32 	%r45, %r44, %r1, %r7;
	add.s32 	%r46, %r42, %r12;
	add.s32 	%r47, %r43, %r12;
	add.s32 	%r48, %r45, %r12;
	mul.wide.s32 	%rd9, %r46, 4;
	add.s64 	%rd10, %rd2, %rd9;
	ld.global.u32 	%r49, [%rd10];
	st.shared.u32 	[%r31+8192], %r49;
	mul.wide.s32 	%rd11, %r47, 4;
	add.s64 	%rd12, %rd2, %rd11;
	ld.global.u32 	%r50, [%rd12];
	st.shared.u32 	[%r33+8192], %r50;
	mul.wide.s32 	%rd13, %r48, 4;
	add.s64 	%rd14, %rd2, %rd13;
	ld.global.u32 	%r51, [%rd14];
	st.shared.u32 	[%r36+8192], %r51;
	ld.global.u32 	%r52, [%rd10+128];
	st.shared.u32 	[%r31+8320], %r52;
	ld.global.u32 	%r53, [%rd12+128];
	st.shared.u32 	[%r33+8320], %r53;
	ld.global.u32 	%r54, [%rd14+128];
	st.shared.u32 	[%r36+8320], %r54;
	bar.sync 	0;
	ld.shared.u32 	%r55, [%r24];
	ld.shared.u32 	%r56, [%r35];
	add.s32 	%r57, %r56, %r55;
	ld.shared.u32 	%r58, [%r31];
	min.u32 	%r59, %r58, %r57;
	ld.shared.u32 	%r60, [%r35+128];
	add.s32 	%r61, %r60, %r55;
	ld.shared.u32 	%r62, [%r31+128];
	min.u32 	%r63, %r62, %r61;
	ld.shared.u32 	%r64, [%r24+8192];
	add.s32 	%r65, %r56, %r64;
	ld.shared.u32 	%r66, [%r31+8192];
	min.u32 	%r67, %r66, %r65;
	add.s32 	%r68, %r60, %r64;
	ld.shared.u32 	%r69, [%r31+8320];
	min.u32 	%r70, %r69, %r68;
	ld.shared.u32 	%r71, [%r24+4];
	ld.shared.u32 	%r72, [%r35+256];
	add.s32 	%r73, %r72, %r71;
	min.u32 	%r74, %r59, %r73;
	ld.shared.u32 	%r75, [%r35+384];
	add.s32 	%r76, %r75, %r71;
	min.u32 	%r77, %r63, %r76;
	ld.shared.u32 	%r78, [%r24+8196];
	add.s32 	%r79, %r72, %r78;
	min.u32 	%r80, %r67, %r79;
	add.s32 	%r81, %r75, %r78;
	min.u32 	%r82, %r70, %r81;
	ld.shared.u32 	%r83, [%r24+8];
	ld.shared.u32 	%r84, [%r35+512];
	add.s32 	%r85, %r84, %r83;
	min.u32 	%r86, %r74, %r85;
	ld.shared.u32 	%r87, [%r35+640];
	add.s32 	%r88, %r87, %r83;
	min.u32 	%r89, %r77, %r88;
	ld.shared.u32 	%r90, [%r24+8200];
	add.s32 	%r91, %r84, %r90;
	min.u32 	%r92, %r80, %r91;
	add.s32 	%r93, %r87, %r90;
	min.u32 	%r94, %r82, %r93;
	ld.shared.u32 	%r95, [%r24+12];
	ld.shared.u32 	%r96, [%r35+768];
	add.s32 	%r97, %r96, %r95;
	min.u32 	%r98, %r86, %r97;
	ld.shared.u32 	%r99, [%r35+896];
	add.s32 	%r100, %r99, %r95;
	min.u32 	%r101, %r89, %r100;
	ld.shared.u32 	%r102, [%r24+8204];
	add.s32 	%r103, %r96, %r102;
	min.u32 	%r104, %r92, %r103;
	add.s32 	%r105, %r99, %r102;
	min.u32 	%r106, %r94, %r105;
	ld.shared.u32 	%r107, [%r24+16];
	ld.shared.u32 	%r108, [%r35+1024];
	add.s32 	%r109, %r108, %r107;
	min.u32 	%r110, %r98, %r109;
	ld.shared.u32 	%r111, [%r35+1152];
	add.s32 	%r112, %r111, %r107;
	min.u32 	%r113, %r101, %r112;
	ld.shared.u32 	%r114, [%r24+8208];
	add.s32 	%r115, %r108, %r114;
	min.u32 	%r116, %r104, %r115;
	add.s32 	%r117, %r111, %r114;
	min.u32 	%r118, %r106, %r117;
	ld.shared.u32 	%r119, [%r24+20];
	ld.shared.u32 	%r120, [%r35+1280];
	add.s32 	%r121, %r120, %r119;
	min.u32 	%r122, %r110, %r121;
	ld.shared.u32 	%r123, [%r35+1408];
	add.s32 	%r124, %r123, %r119;
	min.u32 	%r125, %r113, %r124;
	ld.shared.u32 	%r126, [%r24+8212];
	add.s32 	%r127, %r120, %r126;
	min.u32 	%r128, %r116, %r127;
	add.s32 	%r129, %r123, %r126;
	min.u32 	%r130, %r118, %r129;
	ld.shared.u32 	%r131, [%r24+24];
	ld.shared.u32 	%r132, [%r35+1536];
	add.s32 	%r133, %r132, %r131;
	min.u32 	%r134, %r122, %r133;
	ld.shared.u32 	%r135, [%r35+1664];
	add.s32 	%r136, %r135, %r131;
	min.u32 	%r137, %r125, %r136;
	ld.shared.u32 	%r138, [%r24+8216];
	add.s32 	%r139, %r132, %r138;
	min.u32 	%r140, %r128, %r139;
	add.s32 	%r141, %r135, %r138;
	min.u32 	%r142, %r130, %r141;
	ld.shared.u32 	%r143, [%r24+28];
	ld.shared.u32 	%r144, [%r35+1792];
	add.s32 	%r145, %r144, %r143;
	min.u32 	%r146, %r134, %r145;
	ld.shared.u32 	%r147, [%r35+1920];
	add.s32 	%r148, %r147, %r143;
	min.u32 	%r149, %r137, %r148;
	ld.shared.u32 	%r150, [%r24+8220];
	add.s32 	%r151, %r144, %r150;
	min.u32 	%r152, %r140, %r151;
	add.s32 	%r153, %r147, %r150;
	min.u32 	%r154, %r142, %r153;
	ld.shared.u32 	%r155, [%r24+32];
	ld.shared.u32 	%r156, [%r35+2048];
	add.s32 	%r157, %r156, %r155;
	min.u32 	%r158, %r146, %r157;
	ld.shared.u32 	%r159, [%r35+2176];
	add.s32 	%r160, %r159, %r155;
	min.u32 	%r161, %r149, %r160;
	ld.shared.u32 	%r162, [%r24+8224];
	add.s32 	%r163, %r156, %r162;
	min.u32 	%r164, %r152, %r163;
	add.s32 	%r165, %r159, %r162;
	min.u32 	%r166, %r154, %r165;
	ld.shared.u32 	%r167, [%r24+36];
	ld.shared.u32 	%r168, [%r35+2304];
	add.s32 	%r169, %r168, %r167;
	min.u32 	%r170, %r158, %r169;
	ld.shared.u32 	%r171, [%r35+2432];
	add.s32 	%r172, %r171, %r167;
	min.u32 	%r173, %r161, %r172;
	ld.shared.u32 	%r174, [%r24+8228];
	add.s32 	%r175, %r168, %r174;
	min.u32 	%r176, %r164, %r175;
	add.s32 	%r177, %r171, %r174;
	min.u32 	%r178, %r166, %r177;
	ld.shared.u32 	%r179, [%r24+40];
	ld.shared.u32 	%r180, [%r35+2560];
	add.s32 	%r181, %r180, %r179;
	min.u32 	%r182, %r170, %r181;
	ld.shared.u32 	%r183, [%r35+2688];
	add.s32 	%r184, %r183, %r179;
	min.u32 	%r185, %r173, %r184;
	ld.shared.u32 	%r186, [%r24+8232];
	add.s32 	%r187, %r180, %r186;
	min.u32 	%r188, %r176, %r187;
	add.s32 	%r189, %r183, %r186;
	min.u32 	%r190, %r178, %r189;
	ld.shared.u32 	%r191, [%r24+44];
	ld.shared.u32 	%r192, [%r35+2816];
	add.s32 	%r193, %r192, %r191;
	min.u32 	%r194, %r182, %r193;
	ld.shared.u32 	%r195, [%r35+2944];
	add.s32 	%r196, %r195, %r191;
	min.u32 	%r197, %r185, %r196;
	ld.shared.u32 	%r198, [%r24+8236];
	add.s32 	%r199, %r192, %r198;
	min.u32 	%r200, %r188, %r199;
	add.s32 	%r201, %r195, %r198;
	min.u32 	%r202, %r190, %r201;
	ld.shared.u32 	%r203, [%r24+48];
	ld.shared.u32 	%r204, [%r35+3072];
	add.s32 	%r205, %r204, %r203;
	min.u32 	%r206, %r194, %r205;
	ld.shared.u32 	%r207, [%r35+3200];
	add.s32 	%r208, %r207, %r203;
	min.u32 	%r209, %r197, %r208;
	ld.shared.u32 	%r210, [%r24+8240];
	add.s32 	%r211, %r204, %r210;
	min.u32 	%r212, %r200, %r211;
	add.s32 	%r213, %r207, %r210;
	min.u32 	%r214, %r202, %r213;
	ld.shared.u32 	%r215, [%r24+52];
	ld.shared.u32 	%r216, [%r35+3328];
	add.s32 	%r217, %r216, %r215;
	min.u32 	%r218, %r206, %r217;
	ld.shared.u32 	%r219, [%r35+3456];
	add.s32 	%r220, %r219, %r215;
	min.u32 	%r221, %r209, %r220;
	ld.shared.u32 	%r222, [%r24+8244];
	add.s32 	%r223, %r216, %r222;
	min.u32 	%r224, %r212, %r223;
	add.s32 	%r225, %r219, %r222;
	min.u32 	%r226, %r214, %r225;
	ld.shared.u32 	%r227, [%r24+56];
	ld.shared.u32 	%r228, [%r35+3584];
	add.s32 	%r229, %r228, %r227;
	min.u32 	%r230, %r218, %r229;
	ld.shared.u32 	%r231, [%r35+3712];
	add.s32 	%r232, %r231, %r227;
	min.u32 	%r233, %r221, %r232;
	ld.shared.u32 	%r234, [%r24+8248];
	add.s32 	%r235, %r228, %r234;
	min.u32 	%r236, %r224, %r235;
	add.s32 	%r237, %r231, %r234;
	min.u32 	%r238, %r226, %r237;
	ld.shared.u32 	%r239, [%r24+60];
	ld.shared.u32 	%r240, [%r35+3840];
	add.s32 	%r241, %r240, %r239;
	min.u32 	%r242, %r230, %r241;
	ld.shared.u32 	%r243, [%r35+3968];
	add.s32 	%r244, %r243, %r239;
	min.u32 	%r245, %r233, %r244;
	ld.shared.u32 	%r246, [%r24+8252];
	add.s32 	%r247, %r240, %r246;
	min.u32 	%r248, %r236, %r247;
	add.s32 	%r249, %r243, %r246;
	min.u32 	%r250, %r238, %r249;
	ld.shared.u32 	%r251, [%r24+64];
	ld.shared.u32 	%r252, [%r35+4096];
	add.s32 	%r253, %r252, %r251;
	min.u32 	%r254, %r242, %r253;
	ld.shared.u32 	%r255, [%r35+4224];
	add.s32 	%r256, %r255, %r251;
	min.u32 	%r257, %r245, %r256;
	ld.shared.u32 	%r258, [%r24+8256];
	add.s32 	%r259, %r252, %r258;
	min.u32 	%r260, %r248, %r259;
	add.s32 	%r261, %r255, %r258;
	min.u32 	%r262, %r250, %r261;
	ld.shared.u32 	%r263, [%r24+68];
	ld.shared.u32 	%r264, [%r35+4352];
	add.s32 	%r265, %r264, %r263;
	min.u32 	%r266, %r254, %r265;
	ld.shared.u32 	%r267, [%r35+4480];
	add.s32 	%r268, %r267, %r263;
	min.u32 	%r269, %r257, %r268;
	ld.shared.u32 	%r270, [%r24+8260];
	add.s32 	%r271, %r264, %r270;
	min.u32 	%r272, %r260, %r271;
	add.s32 	%r273, %r267, %r270;
	min.u32 	%r274, %r262, %r273;
	ld.shared.u32 	%r275, [%r24+72];
	ld.shared.u32 	%r276, [%r35+4608];
	add.s32 	%r277, %r276, %r275;
	min.u32 	%r278, %r266, %r277;
	ld.shared.u32 	%r279, [%r35+4736];
	add.s32 	%r280, %r279, %r275;
	min.u32 	%r281, %r269, %r280;
	ld.shared.u32 	%r282, [%r24+8264];
	add.s32 	%r283, %r276, %r282;
	min.u32 	%r284, %r272, %r283;
	add.s32 	%r285, %r279, %r282;
	min.u32 	%r286, %r274, %r285;
	ld.shared.u32 	%r287, [%r24+76];
	ld.shared.u32 	%r288, [%r35+4864];
	add.s32 	%r289, %r288, %r287;
	min.u32 	%r290, %r278, %r289;
	ld.shared.u32 	%r291, [%r35+4992];
	add.s32 	%r292, %r291, %r287;
	min.u32 	%r293, %r281, %r292;
	ld.shared.u32 	%r294, [%r24+8268];
	add.s32 	%r295, %r288, %r294;
	min.u32 	%r296, %r284, %r295;
	add.s32 	%r297, %r291, %r294;
	min.u32 	%r298, %r286, %r297;
	ld.shared.u32 	%r299, [%r24+80];
	ld.shared.u32 	%r300, [%r35+5120];
	add.s32 	%r301, %r300, %r299;
	min.u32 	%r302, %r290, %r301;
	ld.shared.u32 	%r303, [%r35+5248];
	add.s32 	%r304, %r303, %r299;
	min.u32 	%r305, %r293, %r304;
	ld.shared.u32 	%r306, [%r24+8272];
	add.s32 	%r307, %r300, %r306;
	min.u32 	%r308, %r296, %r307;
	add.s32 	%r309, %r303, %r306;
	min.u32 	%r310, %r298, %r309;
	ld.shared.u32 	%r311, [%r24+84];
	ld.shared.u32 	%r312, [%r35+5376];
	add.s32 	%r313, %r312, %r311;
	min.u32 	%r314, %r302, %r313;
	ld.shared.u32 	%r315, [%r35+5504];
	add.s32 	%r316, %r315, %r311;
	min.u32 	%r317, %r305, %r316;
	ld.shared.u32 	%r318, [%r24+8276];
	add.s32 	%r319, %r312, %r318;
	min.u32 	%r320, %r308, %r319;
	add.s32 	%r321, %r315, %r318;
	min.u32 	%r322, %r310, %r321;
	ld.shared.u32 	%r323, [%r24+88];
	ld.shared.u32 	%r324, [%r35+5632];
	add.s32 	%r325, %r324, %r323;
	min.u32 	%r326, %r314, %r325;
	ld.shared.u32 	%r327, [%r35+5760];
	add.s32 	%r328, %r327, %r323;
	min.u32 	%r329, %r317, %r328;
	ld.shared.u32 	%r330, [%r24+8280];
	add.s32 	%r331, %r324, %r330;
	min.u32 	%r332, %r320, %r331;
	add.s32 	%r333, %r327, %r330;
	min.u32 	%r334, %r322, %r333;
	ld.shared.u32 	%r335, [%r24+92];
	ld.shared.u32 	%r336, [%r35+5888];
	add.s32 	%r337, %r336, %r335;
	min.u32 	%r338, %r326, %r337;
	ld.shared.u32 	%r339, [%r35+6016];
	add.s32 	%r340, %r339, %r335;
	min.u32 	%r341, %r329, %r340;
	ld.shared.u32 	%r342, [%r24+8284];
	add.s32 	%r343, %r336, %r342;
	min.u32 	%r344, %r332, %r343;
	add.s32 	%r345, %r339, %r342;
	min.u32 	%r346, %r334, %r345;
	ld.shared.u32 	%r347, [%r24+96];
	ld.shared.u32 	%r348, [%r35+6144];
	add.s32 	%r349, %r348, %r347;
	min.u32 	%r350, %r338, %r349;
	ld.shared.u32 	%r351, [%r35+6272];
	add.s32 	%r352, %r351, %r347;
	min.u32 	%r353, %r341, %r352;
	ld.shared.u32 	%r354, [%r24+8288];
	add.s32 	%r355, %r348, %r354;
	min.u32 	%r356, %r344, %r355;
	add.s32 	%r357, %r351, %r354;
	min.u32 	%r358, %r346, %r357;
	ld.shared.u32 	%r359, [%r24+100];
	ld.shared.u32 	%r360, [%r35+6400];
	add.s32 	%r361, %r360, %r359;
	min.u32 	%r362, %r350, %r361;
	ld.shared.u32 	%r363, [%r35+6528];
	add.s32 	%r364, %r363, %r359;
	min.u32 	%r365, %r353, %r364;
	ld.shared.u32 	%r366, [%r24+8292];
	add.s32 	%r367, %r360, %r366;
	min.u32 	%r368, %r356, %r367;
	add.s32 	%r369, %r363, %r366;
	min.u32 	%r370, %r358, %r369;
	ld.shared.u32 	%r371, [%r24+104];
	ld.shared.u32 	%r372, [%r35+6656];
	add.s32 	%r373, %r372, %r371;
	min.u32 	%r374, %r362, %r373;
	ld.shared.u32 	%r375, [%r35+6784];
	add.s32 	%r376, %r375, %r371;
	min.u32 	%r377, %r365, %r376;
	ld.shared.u32 	%r378, [%r24+8296];
	add.s32 	%r379, %r372, %r378;
	min.u32 	%r380, %r368, %r379;
	add.s32 	%r381, %r375, %r378;
	min.u32 	%r382, %r370, %r381;
	ld.shared.u32 	%r383, [%r24+108];
	ld.shared.u32 	%r384, [%r35+6912];
	add.s32 	%r385, %r384, %r383;
	min.u32 	%r386, %r374, %r385;
	ld.shared.u32 	%r387, [%r35+7040];
	add.s32 	%r388, %r387, %r383;
	min.u32 	%r389, %r377, %r388;
	ld.shared.u32 	%r390, [%r24+8300];
	add.s32 	%r391, %r384, %r390;
	min.u32 	%r392, %r380, %r391;
	add.s32 	%r393, %r387, %r390;
	min.u32 	%r394, %r382, %r393;
	ld.shared.u32 	%r395, [%r24+112];
	ld.shared.u32 	%r396, [%r35+7168];
	add.s32 	%r397, %r396, %r395;
	min.u32 	%r398, %r386, %r397;
	ld.shared.u32 	%r399, [%r35+7296];
	add.s32 	%r400, %r399, %r395;
	min.u32 	%r401, %r389, %r400;
	ld.shared.u32 	%r402, [%r24+8304];
	add.s32 	%r403, %r396, %r402;
	min.u32 	%r404, %r392, %r403;
	add.s32 	%r405, %r399, %r402;
	min.u32 	%r406, %r394, %r405;
	ld.shared.u32 	%r407, [%r24+116];
	ld.shared.u32 	%r408, [%r35+7424];
	add.s32 	%r409, %r408, %r407;
	min.u32 	%r410, %r398, %r409;
	ld.shared.u32 	%r411, [%r35+7552];
	add.s32 	%r412, %r411, %r407;
	min.u32 	%r413, %r401, %r412;
	ld.shared.u32 	%r414, [%r24+8308];
	add.s32 	%r415, %r408, %r414;
	min.u32 	%r416, %r404, %r415;
	add.s32 	%r417, %r411, %r414;
	min.u32 	%r418, %r406, %r417;
	ld.shared.u32 	%r419, [%r24+120];
	ld.shared.u32 	%r420, [%r35+7680];
	add.s32 	%r421, %r420, %r419;
	min.u32 	%r422, %r410, %r421;
	ld.shared.u32 	%r423, [%r35+7808];
	add.s32 	%r424, %r423, %r419;
	min.u32 	%r425, %r413, %r424;
	ld.shared.u32 	%r426, [%r24+8312];
	add.s32 	%r427, %r420, %r426;
	min.u32 	%r428, %r416, %r427;
	add.s32 	%r429, %r423, %r426;
	min.u32 	%r430, %r418, %r429;
	ld.shared.u32 	%r431, [%r24+124];
	ld.shared.u32 	%r432, [%r35+7936];
	add.s32 	%r433, %r432, %r431;
	min.u32 	%r434, %r422, %r433;
	ld.shared.u32 	%r435, [%r35+8064];
	add.s32 	%r436, %r435, %r431;
	min.u32 	%r437, %r425, %r436;
	ld.shared.u32 	%r438, [%r24+8316];
	add.s32 	%r439, %r432, %r438;
	min.u32 	%r440, %r428, %r439;
	add.s32 	%r441, %r435, %r438;
	min.u32 	%r442, %r430, %r441;
	ld.shared.u32 	%r443, [%r24+128];
	ld.shared.u32 	%r444, [%r35+8192];
	add.s32 	%r445, %r444, %r443;
	min.u32 	%r446, %r434, %r445;
	ld.shared.u32 	%r447, [%r35+8320];
	add.s32 	%r448, %r447, %r443;
	min.u32 	%r449, %r437, %r448;
	ld.shared.u32 	%r450, [%r24+8320];
	add.s32 	%r451, %r444, %r450;
	min.u32 	%r452, %r440, %r451;
	add.s32 	%r453, %r447, %r450;
	min.u32 	%r454, %r442, %r453;
	ld.shared.u32 	%r455, [%r24+132];
	ld.shared.u32 	%r456, [%r35+8448];
	add.s32 	%r457, %r456, %r455;
	min.u32 	%r458, %r446, %r457;
	ld.shared.u32 	%r459, [%r35+8576];
	add.s32 	%r460, %r459, %r455;
	min.u32 	%r461, %r449, %r460;
	ld.shared.u32 	%r462, [%r24+8324];
	add.s32 	%r463, %r456, %r462;
	min.u32 	%r464, %r452, %r463;
	add.s32 	%r465, %r459, %r462;
	min.u32 	%r466, %r454, %r465;
	ld.shared.u32 	%r467, [%r24+136];
	ld.shared.u32 	%r468, [%r35+8704];
	add.s32 	%r469, %r468, %r467;
	min.u32 	%r470, %r458, %r469;
	ld.shared.u32 	%r471, [%r35+8832];
	add.s32 	%r472, %r471, %r467;
	min.u32 	%r473, %r461, %r472;
	ld.shared.u32 	%r474, [%r24+8328];
	add.s32 	%r475, %r468, %r474;
	min.u32 	%r476, %r464, %r475;
	add.s32 	%r477, %r471, %r474;
	min.u32 	%r478, %r466, %r477;
	ld.shared.u32 	%r479, [%r24+140];
	ld.shared.u32 	%r480, [%r35+8960];
	add.s32 	%r481, %r480, %r479;
	min.u32 	%r482, %r470, %r481;
	ld.shared.u32 	%r483, [%r35+9088];
	add.s32 	%r484, %r483, %r479;
	min.u32 	%r485, %r473, %r484;
	ld.shared.u32 	%r486, [%r24+8332];
	add.s32 	%r487, %r480, %r486;
	min.u32 	%r488, %r476, %r487;
	add.s32 	%r489, %r483, %r486;
	min.u32 	%r490, %r478, %r489;
	ld.shared.u32 	%r491, [%r24+144];
	ld.shared.u32 	%r492, [%r35+9216];
	add.s32 	%r493, %r492, %r491;
	min.u32 	%r494, %r482, %r493;
	ld.shared.u32 	%r495, [%r35+9344];
	add.s32 	%r496, %r495, %r491;
	min.u32 	%r497, %r485, %r496;
	ld.shared.u32 	%r498, [%r24+8336];
	add.s32 	%r499, %r492, %r498;
	min.u32 	%r500, %r488, %r499;
	add.s32 	%r501, %r495, %r498;
	min.u32 	%r502, %r490, %r501;
	ld.shared.u32 	%r503, [%r24+148];
	ld.shared.u32 	%r504, [%r35+9472];
	add.s32 	%r505, %r504, %r503;
	min.u32 	%r506, %r494, %r505;
	ld.shared.u32 	%r507, [%r35+9600];
	add.s32 	%r508, %r507, %r503;
	min.u32 	%r509, %r497, %r508;
	ld.shared.u32 	%r510, [%r24+8340];
	add.s32 	%r511, %r504, %r510;
	min.u32 	%r512, %r500, %r511;
	add.s32 	%r513, %r507, %r510;
	min.u32 	%r514, %r502, %r513;
	ld.shared.u32 	%r515, [%r24+152];
	ld.shared.u32 	%r516, [%r35+9728];
	add.s32 	%r517, %r516, %r515;
	min.u32 	%r518, %r506, %r517;
	ld.shared.u32 	%r519, [%r35+9856];
	add.s32 	%r520, %r519, %r515;
	min.u32 	%r521, %r509, %r520;
	ld.shared.u32 	%r522, [%r24+8344];
	add.s32 	%r523, %r516, %r522;
	min.u32 	%r524, %r512, %r523;
	add.s32 	%r525, %r519, %r522;
	min.u32 	%r526, %r514, %r525;
	ld.shared.u32 	%r527, [%r24+156];
	ld.shared.u32 	%r528, [%r35+9984];
	add.s32 	%r529, %r528, %r527;
	min.u32 	%r530, %r518, %r529;
	ld.shared.u32 	%r531, [%r35+10112];
	add.s32 	%r532, %r531, %r527;
	min.u32 	%r533, %r521, %r532;
	ld.shared.u32 	%r534, [%r24+8348];
	add.s32 	%r535, %r528, %r534;
	min.u32 	%r536, %r524, %r535;
	add.s32 	%r537, %r531, %r534;
	min.u32 	%r538, %r526, %r537;
	ld.shared.u32 	%r539, [%r24+160];
	ld.shared.u32 	%r540, [%r35+10240];
	add.s32 	%r541, %r540, %r539;
	min.u32 	%r542, %r530, %r541;
	ld.shared.u32 	%r543, [%r35+10368];
	add.s32 	%r544, %r543, %r539;
	min.u32 	%r545, %r533, %r544;
	ld.shared.u32 	%r546, [%r24+8352];
	add.s32 	%r547, %r540, %r546;
	min.u32 	%r548, %r536, %r547;
	add.s32 	%r549, %r543, %r546;
	min.u32 	%r550, %r538, %r549;
	ld.shared.u32 	%r551, [%r24+164];
	ld.shared.u32 	%r552, [%r35+10496];
	add.s32 	%r553, %r552, %r551;
	min.u32 	%r554, %r542, %r553;
	ld.shared.u32 	%r555, [%r35+10624];
	add.s32 	%r556, %r555, %r551;
	min.u32 	%r557, %r545, %r556;
	ld.shared.u32 	%r558, [%r24+8356];
	add.s32 	%r559, %r552, %r558;
	min.u32 	%r560, %r548, %r559;
	add.s32 	%r561, %r555, %r558;
	min.u32 	%r562, %r550, %r561;
	ld.shared.u32 	%r563, [%r24+168];
	ld.shared.u32 	%r564, [%r35+10752];
	add.s32 	%r565, %r564, %r563;
	min.u32 	%r566, %r554, %r565;
	ld.shared.u32 	%r567, [%r35+10880];
	add.s32 	%r568, %r567, %r563;
	min.u32 	%r569, %r557, %r568;
	ld.shared.u32 	%r570, [%r24+8360];
	add.s32 	%r571, %r564, %r570;
	min.u32 	%r572, %r560, %r571;
	add.s32 	%r573, %r567, %r570;
	min.u32 	%r574, %r562, %r573;
	ld.shared.u32 	%r575, [%r24+172];
	ld.shared.u32 	%r576, [%r35+11008];
	add.s32 	%r577, %r576, %r575;
	min.u32 	%r578, %r566, %r577;
	ld.shared.u32 	%r579, [%r35+11136];
	add.s32 	%r580, %r579, %r575;
	min.u32 	%r581, %r569, %r580;
	ld.shared.u32 	%r582, [%r24+8364];
	add.s32 	%r583, %r576, %r582;
	min.u32 	%r584, %r572, %r583;
	add.s32 	%r585, %r579, %r582;
	min.u32 	%r586, %r574, %r585;
	ld.shared.u32 	%r587, [%r24+176];
	ld.shared.u32 	%r588, [%r35+11264];
	add.s32 	%r589, %r588, %r587;
	min.u32 	%r590, %r578, %r589;
	ld.shared.u32 	%r591, [%r35+11392];
	add.s32 	%r592, %r591, %r587;
	min.u32 	%r593, %r581, %r592;
	ld.shared.u32 	%r594, [%r24+8368];
	add.s32 	%r595, %r588, %r594;
	min.u32 	%r596, %r584, %r595;
	add.s32 	%r597, %r591, %r594;
	min.u32 	%r598, %r586, %r597;
	ld.shared.u32 	%r599, [%r24+180];
	ld.shared.u32 	%r600, [%r35+11520];
	add.s32 	%r601, %r600, %r599;
	min.u32 	%r602, %r590, %r601;
	ld.shared.u32 	%r603, [%r35+11648];
	add.s32 	%r604, %r603, %r599;
	min.u32 	%r605, %r593, %r604;
	ld.shared.u32 	%r606, [%r24+8372];
	add.s32 	%r607, %r600, %r606;
	min.u32 	%r608, %r596, %r607;
	add.s32 	%r609, %r603, %r606;
	min.u32 	%r610, %r598, %r609;
	ld.shared.u32 	%r611, [%r24+184];
	ld.shared.u32 	%r612, [%r35+11776];
	add.s32 	%r613, %r612, %r611;
	min.u32 	%r614, %r602, %r613;
	ld.shared.u32 	%r615, [%r35+11904];
	add.s32 	%r616, %r615, %r611;
	min.u32 	%r617, %r605, %r616;
	ld.shared.u32 	%r618, [%r24+8376];
	add.s32 	%r619, %r612, %r618;
	min.u32 	%r620, %r608, %r619;
	add.s32 	%r621, %r615, %r618;
	min.u32 	%r622, %r610, %r621;
	ld.shared.u32 	%r623, [%r24+188];
	ld.shared.u32 	%r624, [%r35+12032];
	add.s32 	%r625, %r624, %r623;
	min.u32 	%r626, %r614, %r625;
	ld.shared.u32 	%r627, [%r35+12160];
	add.s32 	%r628, %r627, %r623;
	min.u32 	%r629, %r617, %r628;
	ld.shared.u32 	%r630, [%r24+8380];
	add.s32 	%r631, %r624, %r630;
	min.u32 	%r632, %r620, %r631;
	add.s32 	%r633, %r627, %r630;
	min.u32 	%r634, %r622, %r633;
	ld.shared.u32 	%r635, [%r24+192];
	ld.shared.u32 	%r636, [%r35+12288];
	add.s32 	%r637, %r636, %r635;
	min.u32 	%r638, %r626, %r637;
	ld.shared.u32 	%r639, [%r35+12416];
	add.s32 	%r640, %r639, %r635;
	min.u32 	%r641, %r629, %r640;
	ld.shared.u32 	%r642, [%r24+8384];
	add.s32 	%r643, %r636, %r642;
	min.u32 	%r644, %r632, %r643;
	add.s32 	%r645, %r639, %r642;
	min.u32 	%r646, %r634, %r645;
	ld.shared.u32 	%r647, [%r24+196];
	ld.shared.u32 	%r648, [%r35+12544];
	add.s32 	%r649, %r648, %r647;
	min.u32 	%r650, %r638, %r649;
	ld.shared.u32 	%r651, [%r35+12672];
	add.s32 	%r652, %r651, %r647;
	min.u32 	%r653, %r641, %r652;
	ld.shared.u32 	%r654, [%r24+8388];
	add.s32 	%r655, %r648, %r654;
	min.u32 	%r656, %r644, %r655;
	add.s32 	%r657, %r651, %r654;
	min.u32 	%r658, %r646, %r657;
	ld.shared.u32 	%r659, [%r24+200];
	ld.shared.u32 	%r660, [%r35+12800];
	add.s32 	%r661, %r660, %r659;
	min.u32 	%r662, %r650, %r661;
	ld.shared.u32 	%r663, [%r35+12928];
	add.s32 	%r664, %r663, %r659;
	min.u32 	%r665, %r653, %r664;
	ld.shared.u32 	%r666, [%r24+8392];
	add.s32 	%r667, %r660, %r666;
	min.u32 	%r668, %r656, %r667;
	add.s32 	%r669, %r663, %r666;
	min.u32 	%r670, %r658, %r669;
	ld.shared.u32 	%r671, [%r24+204];
	ld.shared.u32 	%r672, [%r35+13056];
	add.s32 	%r673, %r672, %r671;
	min.u32 	%r674, %r662, %r673;
	ld.shared.u32 	%r675, [%r35+13184];
	add.s32 	%r676, %r675, %r671;
	min.u32 	%r677, %r665, %r676;
	ld.shared.u32 	%r678, [%r24+8396];
	add.s32 	%r679, %r672, %r678;
	min.u32 	%r680, %r668, %r679;
	add.s32 	%r681, %r675, %r678;
	min.u32 	%r682, %r670, %r681;
	ld.shared.u32 	%r683, [%r24+208];
	ld.shared.u32 	%r684, [%r35+13312];
	add.s32 	%r685, %r684, %r683;
	min.u32 	%r686, %r674, %r685;
	ld.shared.u32 	%r687, [%r35+13440];
	add.s32 	%r688, %r687, %r683;
	min.u32 	%r689, %r677, %r688;
	ld.shared.u32 	%r690, [%r24+8400];
	add.s32 	%r691, %r684, %r690;
	min.u32 	%r692, %r680, %r691;
	add.s32 	%r693, %r687, %r690;
	min.u32 	%r694, %r682, %r693;
	ld.shared.u32 	%r695, [%r24+212];
	ld.shared.u32 	%r696, [%r35+13568];
	add.s32 	%r697, %r696, %r695;
	min.u32 	%r698, %r686, %r697;
	ld.shared.u32 	%r699, [%r35+13696];
	add.s32 	%r700, %r699, %r695;
	min.u32 	%r701, %r689, %r700;
	ld.shared.u32 	%r702, [%r24+8404];
	add.s32 	%r703, %r696, %r702;
	min.u32 	%r704, %r692, %r703;
	add.s32 	%r705, %r699, %r702;
	min.u32 	%r706, %r694, %r705;
	ld.shared.u32 	%r707, [%r24+216];
	ld.shared.u32 	%r708, [%r35+13824];
	add.s32 	%r709, %r708, %r707;
	min.u32 	%r710, %r698, %r709;
	ld.shared.u32 	%r711, [%r35+13952];
	add.s32 	%r712, %r711, %r707;
	min.u32 	%r713, %r701, %r712;
	ld.shared.u32 	%r714, [%r24+8408];
	add.s32 	%r715, %r708, %r714;
	min.u32 	%r716, %r704, %r715;
	add.s32 	%r717, %r711, %r714;
	min.u32 	%r718, %r706, %r717;
	ld.shared.u32 	%r719, [%r24+220];
	ld.shared.u32 	%r720, [%r35+14080];
	add.s32 	%r721, %r720, %r719;
	min.u32 	%r722, %r710, %r721;
	ld.shared.u32 	%r723, [%r35+14208];
	add.s32 	%r724, %r723, %r719;
	min.u32 	%r725, %r713, %r724;
	ld.shared.u32 	%r726, [%r24+8412];
	add.s32 	%r727, %r720, %r726;
	min.u32 	%r728, %r716, %r727;
	add.s32 	%r729, %r723, %r726;
	min.u32 	%r730, %r718, %r729;
	ld.shared.u32 	%r731, [%r24+224];
	ld.shared.u32 	%r732, [%r35+14336];
	add.s32 	%r733, %r732, %r731;
	min.u32 	%r734, %r722, %r733;
	ld.shared.u32 	%r735, [%r35+14464];
	add.s32 	%r736, %r735, %r731;
	min.u32 	%r737, %r725, %r736;
	ld.shared.u32 	%r738, [%r24+8416];
	add.s32 	%r739, %r732, %r738;
	min.u32 	%r740, %r728, %r739;
	add.s32 	%r741, %r735, %r738;
	min.u32 	%r742, %r730, %r741;
	ld.shared.u32 	%r743, [%r24+228];
	ld.shared.u32 	%r744, [%r35+14592];
	add.s32 	%r745, %r744, %r743;
	min.u32 	%r746, %r734, %r745;
	ld.shared.u32 	%r747, [%r35+14720];
	add.s32 	%r748, %r747, %r743;
	min.u32 	%r749, %r737, %r748;
	ld.shared.u32 	%r750, [%r24+8420];
	add.s32 	%r751, %r744, %r750;
	min.u32 	%r752, %r740, %r751;
	add.s32 	%r753, %r747, %r750;
	min.u32 	%r754, %r742, %r753;
	ld.shared.u32 	%r755, [%r24+232];
	ld.shared.u32 	%r756, [%r35+14848];
	add.s32 	%r757, %r756, %r755;
	min.u32 	%r758, %r746, %r757;
	ld.shared.u32 	%r759, [%r35+14976];
	add.s32 	%r760, %r759, %r755;
	min.u32 	%r761, %r749, %r760;
	ld.shared.u32 	%r762, [%r24+8424];
	add.s32 	%r763, %r756, %r762;
	min.u32 	%r764, %r752, %r763;
	add.s32 	%r765, %r759, %r762;
	min.u32 	%r766, %r754, %r765;
	ld.shared.u32 	%r767, [%r24+236];
	ld.shared.u32 	%r768, [%r35+15104];
	add.s32 	%r769, %r768, %r767;
	min.u32 	%r770, %r758, %r769;
	ld.shared.u32 	%r771, [%r35+15232];
	add.s32 	%r772, %r771, %r767;
	min.u32 	%r773, %r761, %r772;
	ld.shared.u32 	%r774, [%r24+8428];
	add.s32 	%r775, %r768, %r774;
	min.u32 	%r776, %r764, %r775;
	add.s32 	%r777, %r771, %r774;
	min.u32 	%r778, %r766, %r777;
	ld.shared.u32 	%r779, [%r24+240];
	ld.shared.u32 	%r780, [%r35+15360];
	add.s32 	%r781, %r780, %r779;
	min.u32 	%r782, %r770, %r781;
	ld.shared.u32 	%r783, [%r35+15488];
	add.s32 	%r784, %r783, %r779;
	min.u32 	%r785, %r773, %r784;
	ld.shared.u32 	%r786, [%r24+8432];
	add.s32 	%r787, %r780, %r786;
	min.u32 	%r788, %r776, %r787;
	add.s32 	%r789, %r783, %r786;
	min.u32 	%r790, %r778, %r789;
	ld.shared.u32 	%r791, [%r24+244];
	ld.shared.u32 	%r792, [%r35+15616];
	add.s32 	%r793, %r792, %r791;
	min.u32 	%r794, %r782, %r793;
	ld.shared.u32 	%r795, [%r35+15744];
	add.s32 	%r796, %r795, %r791;
	min.u32 	%r797, %r785, %r796;
	ld.shared.u32 	%r798, [%r24+8436];
	add.s32 	%r799, %r792, %r798;
	min.u32 	%r800, %r788, %r799;
	add.s32 	%r801, %r795, %r798;
	min.u32 	%r802, %r790, %r801;
	ld.shared.u32 	%r803, [%r24+248];
	ld.shared.u32 	%r804, [%r35+15872];
	add.s32 	%r805, %r804, %r803;
	min.u32 	%r806, %r794, %r805;
	ld.shared.u32 	%r807, [%r35+16000];
	add.s32 	%r808, %r807, %r803;
	min.u32 	%r809, %r797, %r808;
	ld.shared.u32 	%r810, [%r24+8440];
	add.s32 	%r811, %r804, %r810;
	min.u32 	%r812, %r800, %r811;
	add.s32 	%r813, %r807, %r810;
	min.u32 	%r814, %r802, %r813;
	ld.shared.u32 	%r815, [%r24+252];
	ld.shared.u32 	%r816, [%r35+16128];
	add.s32 	%r817, %r816, %r815;
	min.u32 	%r818, %r806, %r817;
	st.shared.u32 	[%r31], %r818;
	ld.shared.u32 	%r819, [%r35+16256];
	add.s32 	%r820, %r819, %r815;
	min.u32 	%r821, %r809, %r820;
	st.shared.u32 	[%r31+128], %r821;
	ld.shared.u32 	%r822, [%r24+8444];
	add.s32 	%r823, %r816, %r822;
	min.u32 	%r824, %r812, %r823;
	st.shared.u32 	[%r31+8192], %r824;
	add.s32 	%r825, %r819, %r822;
	min.u32 	%r826, %r814, %r825;
	st.shared.u32 	[%r31+8320], %r826;
	st.global.u32 	[%rd4], %r818;
	st.global.u32 	[%rd4+128], %r821;
	st.global.u32 	[%rd10], %r824;
	st.global.u32 	[%rd10+128], %r826;
	ret;

}


// ===== COMPILED SASS (sm_100) =====

	.target	sm_100

	.elftype	@"ET_EXEC"


//--------------------- .note.nv.tkinfo           --------------------------
	.section	.note.nv.tkinfo,"",@"SHT_NOTE"
	.sectionflags	@"SHF_NOTE_NV_TKINFO"
	.tkinfo
        /*0018*/ 	.word	0x00000002
        /*0030*/ 	.string	""
        /*0030*/ 	.string	"ptxas"
        /*0030*/ 	.string	"Cuda compilation tools, release 13.0, V13.0.88"
        /*0030*/ 	.string	"Build cuda_13.0.r13.0/compiler.36424714_0"
        /*0030*/ 	.string	"-arch sm_100 -m 64 "



//--------------------- .note.nv.cuinfo           --------------------------
	.section	.note.nv.cuinfo,"",@"SHT_NOTE"
	.sectionflags	@"SHF_NOTE_NV_CUINFO"
        /*0018*/ 	.short	0x0002
        /*001a*/ 	.short	0x0064
        /*001c*/ 	.short	0x0082
	.zero		2


//--------------------- .nv.info                  --------------------------
	.section	.nv.info,"",@"SHT_CUDA_INFO"
	.align	4


	//----- nvinfo : EIATTR_REGCOUNT
	.align		4
        /*0000*/ 	.byte	0x04, 0x2f
        /*0002*/ 	.short	(.L_1 - .L_0)
	.align		4
.L_0:
        /*0004*/ 	.word	index@(_Z15block_FW_phase1iiPj)
        /*0008*/ 	.word	0x00000014


	//----- nvinfo : EIATTR_FRAME_SIZE
	.align		4
.L_1:
        /*000c*/ 	.byte	0x04, 0x11
        /*000e*/ 	.short	(.L_3 - .L_2)
	.align		4
.L_2:
        /*0010*/ 	.word	index@(_Z15block_FW_phase1iiPj)
        /*0014*/ 	.word	0x00000000


	//----- nvinfo : EIATTR_REGCOUNT
	.align		4
.L_3:
        /*0018*/ 	.byte	0x04, 0x2f
        /*001a*/ 	.short	(.L_5 - .L_4)
	.align		4
.L_4:
        /*001c*/ 	.word	index@(_Z19block_FW_phase2_rowiiPj)
        /*0020*/ 	.word	0x00000018


	//----- nvinfo : EIATTR_FRAME_SIZE
	.align		4
.L_5:
        /*0024*/ 	.byte	0x04, 0x11
        /*0026*/ 	.short	(.L_7 - .L_6)
	.align		4
.L_6:
        /*0028*/ 	.word	index@(_Z19block_FW_phase2_rowiiPj)
        /*002c*/ 	.word	0x00000000


	//----- nvinfo : EIATTR_REGCOUNT
	.align		4
.L_7:
        /*0030*/ 	.byte	0x04, 0x2f
        /*0032*/ 	.short	(.L_9 - .L_8)
	.align		4
.L_8:
        /*0034*/ 	.word	index@(_Z22block_FW_phase2_columniiPj)
        /*0038*/ 	.word	0x00000018


	//----- nvinfo : EIATTR_FRAME_SIZE
	.align		4
.L_9:
        /*003c*/ 	.byte	0x04, 0x11
        /*003e*/ 	.short	(.L_11 - .L_10)
	.align		4
.L_10:
        /*0040*/ 	.word	index@(_Z22block_FW_phase2_columniiPj)
        /*0044*/ 	.word	0x00000000


	//----- nvinfo : EIATTR_REGCOUNT
	.align		4
.L_11:
        /*0048*/ 	.byte	0x04, 0x2f
        /*004a*/ 	.short	(.L_13 - .L_12)
	.align		4
.L_12:
        /*004c*/ 	.word	index@(_Z15block_FW_phase3iiiiPj)
        /*0050*/ 	.word	0x00000020


	//----- nvinfo : EIATTR_FRAME_SIZE
	.align		4
.L_13:
        /*0054*/ 	.byte	0x04, 0x11
        /*0056*/ 	.short	(.L_15 - .L_14)
	.align		4
.L_14:
        /*0058*/ 	.word	index@(_Z15block_FW_phase3iiiiPj)
        /*005c*/ 	.word	0x00000000


	//----- nvinfo : EIATTR_MIN_STACK_SIZE
	.align		4
.L_15:
        /*0060*/ 	.byte	0x04, 0x12
        /*0062*/ 	.short	(.L_17 - .L_16)
	.align		4
.L_16:
        /*0064*/ 	.word	index@(_Z15block_FW_phase3iiiiPj)
        /*0068*/ 	.word	0x00000000


	//----- nvinfo : EIATTR_MIN_STACK_SIZE
	.align		4
.L_17:
        /*006c*/ 	.byte	0x04, 0x12
        /*006e*/ 	.short	(.L_19 - .L_18)
	.align		4
.L_18:
        /*0070*/ 	.word	index@(_Z22block_FW_phase2_columniiPj)
        /*0074*/ 	.word	0x00000000


	//----- nvinfo : EIATTR_MIN_STACK_SIZE
	.align		4
.L_19:
        /*0078*/ 	.byte	0x04, 0x12
        /*007a*/ 	.short	(.L_21 - .L_20)
	.align		4
.L_20:
        /*007c*/ 	.word	index@(_Z19block_FW_phase2_rowiiPj)
        /*0080*/ 	.word	0x00000000


	//----- nvinfo : EIATTR_MIN_STACK_SIZE
	.align		4
.L_21:
        /*0084*/ 	.byte	0x04, 0x12
        /*0086*/ 	.short	(.L_23 - .L_22)
	.align		4
.L_22:
        /*0088*/ 	.word	index@(_Z15block_FW_phase1iiPj)
        /*008c*/ 	.word	0x00000000
.L_23:


//--------------------- .nv.compat                --------------------------
	.section	.nv.compat,"",@"SHT_CUDA_COMPAT_INFO"
	.align	4
        /*0000*/ 	.byte	0x02, 0x09, 0x00, 0x00, 0x02, 0x02, 0x01, 0x00, 0x02, 0x05, 0x05, 0x00, 0x03, 0x07, 0x01, 0x01
        /*0010*/ 	.byte	0x02, 0x03, 0x00, 0x00, 0x02, 0x06, 0x01, 0x00, 0x04, 0x0b, 0x08, 0x00, 0x09, 0x00, 0x00, 0x00
        /*0020*/ 	.byte	0x00, 0x00, 0x00, 0x00


//--------------------- .nv.info._Z15block_FW_phase3iiiiPj --------------------------
	.section	.nv.info._Z15block_FW_phase3iiiiPj,"",@"SHT_CUDA_INFO"
	.sectionflags	@""
	.align	4


	//----- nvinfo : EIATTR_CUDA_API_VERSION
	.align		4
        /*0000*/ 	.byte	0x04, 0x37
        /*0002*/ 	.short	(.L_25 - .L_24)
.L_24:
        /*0004*/ 	.word	0x00000082


	//----- nvinfo : EIATTR_KPARAM_INFO
	.align		4
.L_25:
        /*0008*/ 	.byte	0x04, 0x17
        /*000a*/ 	.short	(.L_27 - .L_26)
.L_26:
        /*000c*/ 	.word	0x00000000
        /*0010*/ 	.short	0x0004
        /*0012*/ 	.short	0x0010
        /*0014*/ 	.byte	0x00, 0xf5, 0x21, 0x00


	//----- nvinfo : EIATTR_KPARAM_INFO
	.align		4
.L_27:
        /*0018*/ 	.byte	0x04, 0x17
        /*001a*/ 	.short	(.L_29 - .L_28)
.L_28:
        /*001c*/ 	.word	0x00000000
        /*0020*/ 	.short	0x0003
        /*0022*/ 	.short	0x000c
        /*0024*/ 	.byte	0x00, 0xf0, 0x11, 0x00


	//----- nvinfo : EIATTR_KPARAM_INFO
	.align		4
.L_29:
        /*0028*/ 	.byte	0x04, 0x17
        /*002a*/ 	.short	(.L_31 - .L_30)
.L_30:
        /*002c*/ 	.word	0x00000000
        /*0030*/ 	.short	0x0002
        /*0032*/ 	.short	0x0008
        /*0034*/ 	.byte	0x00, 0xf0, 0x11, 0x00


	//----- nvinfo : EIATTR_KPARAM_INFO
	.align		4
.L_31:
        /*0038*/ 	.byte	0x04, 0x17
        /*003a*/ 	.short	(.L_33 - .L_32)
.L_32:
        /*003c*/ 	.word	0x00000000
        /*0040*/ 	.short	0x0001
        /*0042*/ 	.short	0x0004
        /*0044*/ 	.byte	0x00, 0xf0, 0x11, 0x00


	//----- nvinfo : EIATTR_KPARAM_INFO
	.align		4
.L_33:
        /*0048*/ 	.byte	0x04, 0x17
        /*004a*/ 	.short	(.L_35 - .L_34)
.L_34:
        /*004c*/ 	.word	0x00000000
        /*0050*/ 	.short	0x0000
        /*0052*/ 	.short	0x0000
        /*0054*/ 	.byte	0x00, 0xf0, 0x11, 0x00


	//----- nvinfo : EIATTR_SPARSE_MMA_MASK
	.align		4
.L_35:
        /*0058*/ 	.byte	0x03, 0x50
        /*005a*/ 	.short	0x0000


	//----- nvinfo : EIATTR_MAXREG_COUNT
	.align		4
        /*005c*/ 	.byte	0x03, 0x1b
        /*005e*/ 	.short	0x00ff


	//----- nvinfo : EIATTR_NUM_BARRIERS
	.align		4
        /*0060*/ 	.byte	0x02, 0x4c
        /*0062*/ 	.byte	0x01
	.zero		1


	//----- nvinfo : EIATTR_MERCURY_ISA_VERSION
	.align		4
        /*0064*/ 	.byte	0x03, 0x5f
        /*0066*/ 	.short	0x0101


	//----- nvinfo : EIATTR_UNUSED_LOAD_BYTE_OFFSET
	.align		4
        /*0068*/ 	.byte	0x04, 0x44
        /*006a*/ 	.short	(.L_37 - .L_36)


	//   ....[0]....
.L_36:
        /*006c*/ 	.word	0x00001de0
        /*0070*/ 	.word	0x00000fff


	//----- nvinfo : EIATTR_VRC_CTA_INIT_COUNT
	.align		4
.L_37:
        /*0074*/ 	.byte	0x02, 0x4a
	.zero		1
	.zero		1


	//----- nvinfo : EIATTR_EXIT_INSTR_OFFSETS
	.align		4
        /*0078*/ 	.byte	0x04, 0x1c
        /*007a*/ 	.short	(.L_39 - .L_38)


	//   ....[0]....
.L_38:
        /*007c*/ 	.word	0x00001f60


	//----- nvinfo : EIATTR_CBANK_PARAM_SIZE
	.align		4
.L_39:
        /*0080*/ 	.byte	0x03, 0x19
        /*0082*/ 	.short	0x0018


	//----- nvinfo : EIATTR_PARAM_CBANK
	.align		4
        /*0084*/ 	.byte	0x04, 0x0a
        /*0086*/ 	.short	(.L_41 - .L_40)
	.align		4
.L_40:
        /*0088*/ 	.word	index@(.nv.constant0._Z15block_FW_phase3iiiiPj)
        /*008c*/ 	.short	0x0380
        /*008e*/ 	.short	0x0018


	//----- nvinfo : EIATTR_SW_WAR
	.align		4
.L_41:
        /*0090*/ 	.byte	0x04, 0x36
        /*0092*/ 	.short	(.L_43 - .L_42)
.L_42:
        /*0094*/ 	.word	0x00000008
.L_43:


//--------------------- .nv.info._Z22block_FW_phase2_columniiPj --------------------------
	.section	.nv.info._Z22block_FW_phase2_columniiPj,"",@"SHT_CUDA_INFO"
	.sectionflags	@""
	.align	4


	//----- nvinfo : EIATTR_CUDA_API_VERSION
	.align		4
        /*0000*/ 	.byte	0x04, 0x37
        /*0002*/ 	.short	(.L_45 - .L_44)
.L_44:
        /*0004*/ 	.word	0x00000082


	//----- nvinfo : EIATTR_KPARAM_INFO
	.align		4
.L_45:
        /*0008*/ 	.byte	0x04, 0x17
        /*000a*/ 	.short	(.L_47 - .L_46)
.L_46:
        /*000c*/ 	.word	0x00000000
        /*0010*/ 	.short	0x0002
        /*0012*/ 	.short	0x0008
        /*0014*/ 	.byte	0x00, 0xf5, 0x21, 0x00


	//----- nvinfo : EIATTR_KPARAM_INFO
	.align		4
.L_47:
        /*0018*/ 	.byte	0x04, 0x17
        /*001a*/ 	.short	(.L_49 - .L_48)
.L_48:
        /*001c*/ 	.word	0x00000000
        /*0020*/ 	.short	0x0001
        /*0022*/ 	.short	0x0004
        /*0024*/ 	.byte	0x00, 0xf0, 0x11, 0x00


	//----- nvinfo : EIATTR_KPARAM_INFO
	.align		4
.L_49:
        /*0028*/ 	.byte	0x04, 0x17
        /*002a*/ 	.short	(.L_51 - .L_50)
.L_50:
        /*002c*/ 	.word	0x00000000
        /*0030*/ 	.short	0x0000
        /*0032*/ 	.short	0x0000
        /*0034*/ 	.byte	0x00, 0xf0, 0x11, 0x00


	//----- nvinfo : EIATTR_SPARSE_MMA_MASK
	.align		4
.L_51:
        /*0038*/ 	.byte	0x03, 0x50
        /*003a*/ 	.short	0x0000


	//----- nvinfo : EIATTR_MAXREG_COUNT
	.align		4
        /*003c*/ 	.byte	0x03, 0x1b
        /*003e*/ 	.short	0x00ff


	//----- nvinfo : EIATTR_NUM_BARRIERS
	.align		4
        /*0040*/ 	.byte	0x02, 0x4c
        /*0042*/ 	.byte	0x01
	.zero		1


	//----- nvinfo : EIATTR_MERCURY_ISA_VERSION
	.align		4
        /*0044*/ 	.byte	0x03, 0x5f
        /*0046*/ 	.short	0x0101


	//----- nvinfo : EIATTR_VRC_CTA_INIT_COUNT
	.align		4
        /*0048*/ 	.byte	0x02, 0x4a
	.zero		1
	.zero		1


	//----- nvinfo : EIATTR_EXIT_INSTR_OFFSETS
	.align		4
        /*004c*/ 	.byte	0x04, 0x1c
        /*004e*/ 	.short	(.L_53 - .L_52)


	//   ....[0]....
.L_52:
        /*0050*/ 	.word	0x00004f40


	//----- nvinfo : EIATTR_CBANK_PARAM_SIZE
	.align		4
.L_53:
        /*0054*/ 	.byte	0x03, 0x19
        /*0056*/ 	.short	0x0010


	//----- nvinfo : EIATTR_PARAM_CBANK
	.align		4
        /*0058*/ 	.byte	0x04, 0x0a
        /*005a*/ 	.short	(.L_55 - .L_54)
	.align		4
.L_54:
        /*005c*/ 	.word	index@(.nv.constant0._Z22block_FW_phase2_columniiPj)
        /*0060*/ 	.short	0x0380
        /*0062*/ 	.short	0x0010


	//----- nvinfo : EIATTR_SW_WAR
	.align		4
.L_55:
        /*0064*/ 	.byte	0x04, 0x36
        /*0066*/ 	.short	(.L_57 - .L_56)
.L_56:
        /*0068*/ 	.word	0x00000008
.L_57:


//--------------------- .nv.info._Z19block_FW_phase2_rowiiPj --------------------------
	.section	.nv.info._Z19block_FW_phase2_rowiiPj,"",@"SHT_CUDA_INFO"
	.sectionflags	@""
	.align	4


	//----- nvinfo : EIATTR_CUDA_API_VERSION
	.align		4
        /*0000*/ 	.byte	0x04, 0x37
        /*0002*/ 	.short	(.L_59 - .L_58)
.L_58:
        /*0004*/ 	.word	0x00000082


	//----- nvinfo : EIATTR_KPARAM_INFO
	.align		4
.L_59:
        /*0008*/ 	.byte	0x04, 0x17
        /*000a*/ 	.short	(.L_61 - .L_60)
.L_60:
        /*000c*/ 	.word	0x00000000
        /*0010*/ 	.short	0x0002
        /*0012*/ 	.short	0x0008
        /*0014*/ 	.byte	0x00, 0xf5, 0x21, 0x00


	//----- nvinfo : EIATTR_KPARAM_INFO
	.align		4
.L_61:
        /*0018*/ 	.byte	0x04, 0x17
        /*001a*/ 	.short	(.L_63 - .L_62)
.L_62:
        /*001c*/ 	.word	0x00000000
        /*0020*/ 	.short	0x0001
        /*0022*/ 	.short	0x0004
        /*0024*/ 	.byte	0x00, 0xf0, 0x11, 0x00


	//----- nvinfo : EIATTR_KPARAM_INFO
	.align		4
.L_63:
        /*0028*/ 	.byte	0x04, 0x17
        /*002a*/ 	.short	(.L_65 - .L_64)
.L_64:
        /*002c*/ 	.word	0x00000000
        /*0030*/ 	.short	0x0000
        /*0032*/ 	.short	0x0000
        /*0034*/ 	.byte	0x00, 0xf0, 0x11, 0x00


	//----- nvinfo : EIATTR_SPARSE_MMA_MASK
	.align		4
.L_65:
        /*0038*/ 	.byte	0x03, 0x50
        /*003a*/ 	.short	0x0000


	//----- nvinfo : EIATTR_MAXREG_COUNT
	.align		4
        /*003c*/ 	.byte	0x03, 0x1b
        /*003e*/ 	.short	0x00ff


	//----- nvinfo : EIATTR_NUM_BARRIERS
	.align		4
        /*0040*/ 	.byte	0x02, 0x4c
        /*0042*/ 	.byte	0x01
	.zero		1


	//----- nvinfo : EIATTR_MERCURY_ISA_VERSION
	.align		4
        /*0044*/ 	.byte	0x03, 0x5f
        /*0046*/ 	.short	0x0101


	//----- nvinfo : EIATTR_VRC_CTA_INIT_COUNT
	.align		4
        /*0048*/ 	.byte	0x02, 0x4a
	.zero		1
	.zero		1


	//----- nvinfo : EIATTR_EXIT_INSTR_OFFSETS
	.align		4
        /*004c*/ 	.byte	0x04, 0x1c
        /*004e*/ 	.short	(.L_67 - .L_66)


	//   ....[0]....
.L_66:
        /*0050*/ 	.word	0x00004f50


	//----- nvinfo : EIATTR_CBANK_PARAM_SIZE
	.align		4
.L_67:
        /*0054*/ 	.byte	0x03, 0x19
        /*0056*/ 	.short	0x0010


	//----- nvinfo : EIATTR_PARAM_CBANK
	.align		4
        /*0058*/ 	.byte	0x04, 0x0a
        /*005a*/ 	.short	(.L_69 - .L_68)
	.align		4
.L_68:
        /*005c*/ 	.word	index@(.nv.constant0._Z19block_FW_phase2_rowiiPj)
        /*0060*/ 	.short	0x0380
        /*0062*/ 	.short	0x0010


	//----- nvinfo : EIATTR_SW_WAR
	.align		4
.L_69:
        /*0064*/ 	.byte	0x04, 0x36
        /*0066*/ 	.short	(.L_71 - .L_70)
.L_70:
        /*0068*/ 	.word	0x00000008
.L_71:


//--------------------- .nv.info._Z15block_FW_phase1iiPj --------------------------
	.section	.nv.info._Z15block_FW_phase1iiPj,"",@"SHT_CUDA_INFO"
	.sectionflags	@""
	.align	4


	//----- nvinfo : EIATTR_CUDA_API_VERSION
	.align		4
        /*0000*/ 	.byte	0x04, 0x37
        /*0002*/ 	.short	(.L_73 - .L_72)
.L_72:
        /*0004*/ 	.word	0x00000082


	//----- nvinfo : EIATTR_KPARAM_INFO
	.align		4
.L_73:
        /*0008*/ 	.byte	0x04, 0x17
        /*000a*/ 	.short	(.L_75 - .L_74)
.L_74:
        /*000c*/ 	.word	0x00000000
        /*0010*/ 	.short	0x0002
        /*0012*/ 	.short	0x0008
        /*0014*/ 	.byte	0x00, 0xf5, 0x21, 0x00


	//----- nvinfo : EIATTR_KPARAM_INFO
	.align		4
.L_75:
        /*0018*/ 	.byte	0x04, 0x17
        /*001a*/ 	.short	(.L_77 - .L_76)
.L_76:
        /*001c*/ 	.word	0x00000000
        /*0020*/ 	.short	0x0001
        /*0022*/ 	.short	0x0004
        /*0024*/ 	.byte	0x00, 0xf0, 0x11, 0x00


	//----- nvinfo : EIATTR_KPARAM_INFO
	.align		4
.L_77:
        /*0028*/ 	.byte	0x04, 0x17
        /*002a*/ 	.short	(.L_79 - .L_78)
.L_78:
        /*002c*/ 	.word	0x00000000
        /*0030*/ 	.short	0x0000
        /*0032*/ 	.short	0x0000
        /*0034*/ 	.byte	0x00, 0xf0, 0x11, 0x00


	//----- nvinfo : EIATTR_SPARSE_MMA_MASK
	.align		4
.L_79:
        /*0038*/ 	.byte	0x03, 0x50
        /*003a*/ 	.short	0x0000


	//----- nvinfo : EIATTR_MAXREG_COUNT
	.align		4
        /*003c*/ 	.byte	0x03, 0x1b
        /*003e*/ 	.short	0x00ff


	//----- nvinfo : EIATTR_NUM_BARRIERS
	.align		4
        /*0040*/ 	.byte	0x02, 0x4c
        /*0042*/ 	.byte	0x01
	.zero		1


	//----- nvinfo : EIATTR_MERCURY_ISA_VERSION
	.align		4
        /*0044*/ 	.byte	0x03, 0x5f
        /*0046*/ 	.short	0x0101


	//----- nvinfo : EIATTR_VRC_CTA_INIT_COUNT
	.align		4
        /*0048*/ 	.byte	0x02, 0x4a
	.zero		1
	.zero		1


	//----- nvinfo : EIATTR_EXIT_INSTR_OFFSETS
	.align		4
        /*004c*/ 	.byte	0x04, 0x1c
        /*004e*/ 	.short	(.L_81 - .L_80)


	//   ....[0]....
.L_80:
        /*0050*/ 	.word	0x00005610


	//----- nvinfo : EIATTR_CBANK_PARAM_SIZE
	.align		4
.L_81:
        /*0054*/ 	.byte	0x03, 0x19
        /*0056*/ 	.short	0x0010


	//----- nvinfo : EIATTR_PARAM_CBANK
	.align		4
        /*0058*/ 	.byte	0x04, 0x0a
        /*005a*/ 	.short	(.L_83 - .L_82)
	.align		4
.L_82:
        /*005c*/ 	.word	index@(.nv.constant0._Z15block_FW_phase1iiPj)
        /*0060*/ 	.short	0x0380
        /*0062*/ 	.short	0x0010


	//----- nvinfo : EIATTR_SW_WAR
	.align		4
.L_83:
        /*0064*/ 	.byte	0x04, 0x36
        /*0066*/ 	.short	(.L_85 - .L_84)
.L_84:
        /*0068*/ 	.word	0x00000008
.L_85:


//--------------------- .nv.callgraph             --------------------------
	.section	.nv.callgraph,"",@"SHT_CUDA_CALLGRAPH"
	.align	4
	.sectionentsize	8
	.align		4
        /*0000*/ 	.word	0x00000000
	.align		4
        /*0004*/ 	.word	0xffffffff
	.align		4
        /*0008*/ 	.word	0x00000000
	.align		4
        /*000c*/ 	.word	0xfffffffe
	.align		4
        /*0010*/ 	.word	0x00000000
	.align		4
        /*0014*/ 	.word	0xfffffffd
	.align		4
        /*0018*/ 	.word	0x00000000
	.align		4
        /*001c*/ 	.word	0xfffffffc


//--------------------- .text._Z15block_FW_phase3iiiiPj --------------------------
	.section	.text._Z15block_FW_phase3iiiiPj,"ax",@progbits
	.align	128
        .global         _Z15block_FW_phase3iiiiPj
        .type           _Z15block_FW_phase3iiiiPj,@function
        .size           _Z15block_FW_phase3iiiiPj,(.L_x_4 - _Z15block_FW_phase3iiiiPj)
        .other          _Z15block_FW_phase3iiiiPj,@"STO_CUDA_ENTRY STV_DEFAULT"
_Z15block_FW_phase3iiiiPj:
.text._Z15block_FW_phase3iiiiPj:
[----:B------:R-:W-:Y:S01]  /*0000*/  LDC R1, c[0x0][0x37c] ;  /* 0x0000df00ff017b82 */ /* 0x000fe20000000800 */
[----:B------:R-:W0:Y:S07]  /*0010*/  S2R R5, SR_TID.Y ;  /* 0x0000000000057919 */ /* 0x000e2e0000002200 */
[----:B------:R-:W1:Y:S01]  /*0020*/  S2UR UR4, SR_CTAID.X ;  /* 0x00000000000479c3 */ /* 0x000e620000002500 */
[----:B------:R-:W2:Y:S01]  /*0030*/  LDCU.64 UR8, c[0x0][0x358] ;  /* 0x00006b00ff0877ac */ /* 0x000ea20008000a00 */
[----:B------:R-:W3:Y:S06]  /*0040*/  S2R R4, SR_TID.X ;  /* 0x0000000000047919 */ /* 0x000eec0000002100 */
[----:B------:R-:W1:Y:S08]  /*0050*/  LDC.64 R8, c[0x0][0x388] ;  /* 0x0000e200ff087b82 */ /* 0x000e700000000a00 */
[----:B------:R-:W4:Y:S08]  /*0060*/  S2UR UR5, SR_CTAID.Y ;  /* 0x00000000000579c3 */ /* 0x000f300000002600 */
[----:B------:R-:W5:Y:S08]  /*0070*/  LDC.64 R6, c[0x0][0x380] ;  /* 0x0000e000ff067b82 */ /* 0x000f700000000a00 */
[----:B------:R-:W2:Y:S01]  /*0080*/  LDC.64 R2, c[0x0][0x390] ;  /* 0x0000e400ff027b82 */ /* 0x000ea20000000a00 */
[----:B-1----:R-:W-:-:S02]  /*0090*/  VIADD R0, R8, UR4 ;  /* 0x0000000408007c36 */ /* 0x002fc40008000000 */
[----:B----4-:R-:W-:-:S04]  /*00a0*/  VIADD R8, R9, UR5 ;  /* 0x0000000509087c36 */ /* 0x010fc80008000000 */
[--C-:B0-----:R-:W-:Y:S02]  /*00b0*/  IMAD R8, R8, 0x40, R5.reuse ;  /* 0x0000004008087824 */ /* 0x101fe400078e0205 */
[----:B-----5:R-:W-:Y:S02]  /*00c0*/  IMAD.SHL.U32 R9, R7, 0x40, RZ ;  /* 0x0000004007097824 */ /* 0x020fe400078e00ff */
[----:B------:R-:W-:Y:S02]  /*00d0*/  IMAD.SHL.U32 R7, R0, 0x40, RZ ;  /* 0x0000004000077824 */ /* 0x000fe400078e00ff */
[----:B------:R-:W-:Y:S02]  /*00e0*/  IMAD.IADD R0, R9, 0x1, R5 ;  /* 0x0000000109007824 */ /* 0x000fe400078e0205 */
[C---:B------:R-:W-:Y:S02]  /*00f0*/  VIADD R10, R8.reuse, 0x20 ;  /* 0x00000020080a7836 */ /* 0x040fe40000000000 */
[----:B------:R-:W-:-:S02]  /*0100*/  IMAD R11, R8, R6, R7 ;  /* 0x00000006080b7224 */ /* 0x000fc400078e0207 */
[-C--:B------:R-:W-:Y:S02]  /*0110*/  IMAD R13, R8, R6.reuse, R9 ;  /* 0x00000006080d7224 */ /* 0x080fe400078e0209 */
[CC--:B------:R-:W-:Y:S02]  /*0120*/  IMAD R15, R0.reuse, R6.reuse, R7 ;  /* 0x00000006000f7224 */ /* 0x0c0fe400078e0207 */
[----:B------:R-:W-:Y:S02]  /*0130*/  VIADD R12, R0, 0x20 ;  /* 0x00000020000c7836 */ /* 0x000fe40000000000 */
[----:B------:R-:W-:Y:S02]  /*0140*/  IMAD R19, R10, R6, R9 ;  /* 0x000000060a137224 */ /* 0x000fe400078e0209 */
[--C-:B---3--:R-:W-:Y:S02]  /*0150*/  IMAD.IADD R11, R11, 0x1, R4.reuse ;  /* 0x000000010b0b7824 */ /* 0x108fe400078e0204 */
[----:B------:R-:W-:-:S02]  /*0160*/  IMAD.IADD R9, R13, 0x1, R4 ;  /* 0x000000010d097824 */ /* 0x000fc400078e0204 */
[-CC-:B------:R-:W-:Y:S02]  /*0170*/  IMAD R17, R10, R6.reuse, R7.reuse ;  /* 0x000000060a117224 */ /* 0x180fe400078e0207 */
[--C-:B------:R-:W-:Y:S02]  /*0180*/  IMAD.IADD R15, R15, 0x1, R4.reuse ;  /* 0x000000010f0f7824 */ /* 0x100fe400078e0204 */
[----:B------:R-:W-:Y:S02]  /*0190*/  IMAD R7, R12, R6, R7 ;  /* 0x000000060c077224 */ /* 0x000fe400078e0207 */
[----:B------:R-:W-:Y:S02]  /*01a0*/  IMAD.IADD R19, R19, 0x1, R4 ;  /* 0x0000000113137824 */ /* 0x000fe400078e0204 */
[----:B--2---:R-:W-:-:S04]  /*01b0*/  IMAD.WIDE R22, R11, 0x4, R2 ;  /* 0x000000040b167825 */ /* 0x004fc800078e0202 */
[----:B------:R-:W-:-:S04]  /*01c0*/  IMAD.WIDE R8, R9, 0x4, R2 ;  /* 0x0000000409087825 */ /* 0x000fc800078e0202 */
[----:B------:R-:W-:Y:S01]  /*01d0*/  IMAD.IADD R17, R17, 0x1, R4 ;  /* 0x0000000111117824 */ /* 0x000fe200078e0204 */
[----:B------:R-:W2:Y:S01]  /*01e0*/  LDG.E R16, desc[UR8][R8.64+0x80] ;  /* 0x0000800808107981 */ /* 0x000ea2000c1e1900 */
[----:B------:R-:W-:-:S03]  /*01f0*/  IMAD.WIDE R10, R15, 0x4, R2 ;  /* 0x000000040f0a7825 */ /* 0x000fc600078e0202 */
[----:B------:R0:W3:Y:S01]  /*0200*/  LDG.E R15, desc[UR8][R8.64] ;  /* 0x00000008080f7981 */ /* 0x0000e2000c1e1900 */
[----:B------:R-:W-:Y:S02]  /*0210*/  IMAD.IADD R13, R7, 0x1, R4 ;  /* 0x00000001070d7824 */ /* 0x000fe400078e0204 */
[--C-:B------:R-:W-:Y:S01]  /*0220*/  IMAD.WIDE R6, R19, 0x4, R2.reuse ;  /* 0x0000000413067825 */ /* 0x100fe200078e0202 */
[----:B------:R-:W4:Y:S03]  /*0230*/  LDG.E R14, desc[UR8][R10.64] ;  /* 0x000000080a0e7981 */ /* 0x000f26000c1e1900 */
[--C-:B------:R-:W-:Y:S01]  /*0240*/  IMAD.WIDE R20, R17, 0x4, R2.reuse ;  /* 0x0000000411147825 */ /* 0x100fe200078e0202 */
[----:B------:R-:W5:Y:S03]  /*0250*/  LDG.E R19, desc[UR8][R22.64] ;  /* 0x0000000816137981 */ /* 0x000f66000c1e1900 */
[----:B------:R-:W-:Y:S01]  /*0260*/  IMAD.WIDE R12, R13, 0x4, R2 ;  /* 0x000000040d0c7825 */ /* 0x000fe200078e0202 */
[----:B------:R-:W2:Y:S04]  /*0270*/  LDG.E R17, desc[UR8][R22.64+0x80] ;  /* 0x0000800816117981 */ /* 0x000ea8000c1e1900 */
[----:B------:R-:W2:Y:S04]  /*0280*/  LDG.E R18, desc[UR8][R10.64+0x80] ;  /* 0x000080080a127981 */ /* 0x000ea8000c1e1900 */
[----:B------:R-:W2:Y:S04]  /*0290*/  LDG.E R25, desc[UR8][R20.64] ;  /* 0x0000000814197981 */ /* 0x000ea8000c1e1900 */
[----:B------:R-:W2:Y:S04]  /*02a0*/  LDG.E R27, desc[UR8][R6.64] ;  /* 0x00000008061b7981 */ /* 0x000ea8000c1e1900 */
[----:B------:R-:W2:Y:S04]  /*02b0*/  LDG.E R24, desc[UR8][R12.64] ;  /* 0x000000080c187981 */ /* 0x000ea8000c1e1900 */
[----:B------:R-:W2:Y:S04]  /*02c0*/  LDG.E R29, desc[UR8][R20.64+0x80] ;  /* 0x00008008141d7981 */ /* 0x000ea8000c1e1900 */
[----:B------:R-:W2:Y:S04]  /*02d0*/  LDG.E R26, desc[UR8][R6.64+0x80] ;  /* 0x00008008061a7981 */ /* 0x000ea8000c1e1900 */
[----:B------:R-:W2:Y:S01]  /*02e0*/  LDG.E R28, desc[UR8][R12.64+0x80] ;  /* 0x000080080c1c7981 */ /* 0x000ea2000c1e1900 */
[----:B------:R-:W1:Y:S01]  /*02f0*/  S2UR UR7, SR_CgaCtaId ;  /* 0x00000000000779c3 */ /* 0x000e620000008800 */
[----:B------:R-:W-:-:S02]  /*0300*/  UMOV UR4, 0x400 ;  /* 0x0000040000047882 */ /* 0x000fc40000000000 */
[----:B------:R-:W-:Y:S02]  /*0310*/  UIADD3 UR5, UPT, UPT, UR4, 0x4000, URZ ;  /* 0x0000400004057890 */ /* 0x000fe4000fffe0ff */
[----:B------:R-:W-:Y:S02]  /*0320*/  UIADD3 UR6, UPT, UPT, UR4, 0x8000, URZ ;  /* 0x0000800004067890 */ /* 0x000fe4000fffe0ff */
[----:B-1----:R-:W-:Y:S02]  /*0330*/  ULEA UR4, UR7, UR4, 0x18 ;  /* 0x0000000407047291 */ /* 0x002fe4000f8ec0ff */
[----:B------:R-:W-:Y:S02]  /*0340*/  ULEA UR5, UR7, UR5, 0x18 ;  /* 0x0000000507057291 */ /* 0x000fe4000f8ec0ff */
[----:B------:R-:W-:Y:S02]  /*0350*/  ULEA UR6, UR7, UR6, 0x18 ;  /* 0x0000000607067291 */ /* 0x000fe4000f8ec0ff */
[----:B0-----:R-:W-:-:S02]  /*0360*/  LEA R9, R5, UR4, 0x8 ;  /* 0x0000000405097c11 */ /* 0x001fc4000f8e40ff */
[C---:B------:R-:W-:Y:S02]  /*0370*/  LEA R3, R5.reuse, UR5, 0x8 ;  /* 0x0000000505037c11 */ /* 0x040fe4000f8e40ff */
[C---:B------:R-:W-:Y:S01]  /*0380*/  LEA R2, R4.reuse, UR6, 0x2 ;  /* 0x0000000604027c11 */ /* 0x040fe2000f8e10ff */
[C---:B------:R-:W-:Y:S02]  /*0390*/  IMAD R0, R4.reuse, 0x4, R9 ;  /* 0x0000000404007824 */ /* 0x040fe400078e0209 */
[----:B------:R-:W-:Y:S02]  /*03a0*/  IMAD R4, R4, 0x4, R3 ;  /* 0x0000000404047824 */ /* 0x000fe400078e0203 */
[----:B------:R-:W-:Y:S01]  /*03b0*/  IMAD R5, R5, 0x100, R2 ;  /* 0x0000010005057824 */ /* 0x000fe200078e0202 */
[----:B-----5:R-:W-:Y:S04]  /*03c0*/  STS [R0], R19 ;  /* 0x0000001300007388 */ /* 0x020fe80000000800 */
[----:B---3--:R-:W-:Y:S04]  /*03d0*/  STS [R4], R15 ;  /* 0x0000000f04007388 */ /* 0x008fe80000000800 */
[----:B----4-:R-:W-:Y:S04]  /*03e0*/  STS [R5], R14 ;  /* 0x0000000e05007388 */ /* 0x010fe80000000800 */
[----:B--2---:R-:W-:Y:S04]  /*03f0*/  STS [R0+0x80], R17 ;  /* 0x0000801100007388 */ /* 0x004fe80000000800 */
[----:B------:R-:W-:Y:S04]  /*0400*/  STS [R4+0x80], R16 ;  /* 0x0000801004007388 */ /* 0x000fe80000000800 */
[----:B------:R-:W-:Y:S04]  /*0410*/  STS [R5+0x80], R18 ;  /* 0x0000801205007388 */ /* 0x000fe80000000800 */
[----:B------:R-:W-:Y:S04]  /*0420*/  STS [R0+0x2000], R25 ;  /* 0x0020001900007388 */ /* 0x000fe80000000800 */
[----:B------:R-:W-:Y:S04]  /*0430*/  STS [R4+0x2000], R27 ;  /* 0x0020001b04007388 */ /* 0x000fe80000000800 */
[----:B------:R-:W-:Y:S04]  /*0440*/  STS [R5+0x2000], R24 ;  /* 0x0020001805007388 */ /* 0x000fe80000000800 */
[----:B------:R-:W-:Y:S04]  /*0450*/  STS [R0+0x2080], R29 ;  /* 0x0020801d00007388 */ /* 0x000fe80000000800 */
[----:B------:R-:W-:Y:S04]  /*0460*/  STS [R4+0x2080], R26 ;  /* 0x0020801a04007388 */ /* 0x000fe80000000800 */
[----:B------:R-:W-:Y:S01]  /*0470*/  STS [R5+0x2080], R28 ;  /* 0x0020801c05007388 */ /* 0x000fe20000000800 */
[----:B------:R-:W-:Y:S06]  /*0480*/  BAR.SYNC.DEFER_BLOCKING 0x0 ;  /* 0x0000000000007b1d */ /* 0x000fec0000010000 */
[----:B------:R-:W-:Y:S04]  /*0490*/  LDS R11, [R2] ;  /* 0x00000000020b7984 */ /* 0x000fe80000000800 */
[----:B------:R-:W-:Y:S04]  /*04a0*/  LDS R8, [R0] ;  /* 0x0000000000087984 */ /* 0x000fe80000000800 */
[----:B------:R-:W0:Y:S04]  /*04b0*/  LDS.128 R12, [R3] ;  /* 0x00000000030c7984 */ /* 0x000e280000000c00 */
[----:B------:R-:W-:Y:S04]  /*04c0*/  LDS R24, [R0+0x2000] ;  /* 0x0020000000187984 */ /* 0x000fe80000000800 */
[----:B------:R-:W1:Y:S04]  /*04d0*/  LDS.128 R16, [R3+0x2000] ;  /* 0x0020000003107984 */ /* 0x000e680000000c00 */
[----:B------:R-:W-:Y:S04]  /*04e0*/  LDS R9, [R2+0x80] ;  /* 0x0000800002097984 */ /* 0x000fe80000000800 */
[----:B------:R-:W2:Y:S04]  /*04f0*/  LDS R10, [R0+0x80] ;  /* 0x00008000000a7984 */ /* 0x000ea80000000800 */
[----:B------:R-:W3:Y:S04]  /*0500*/  LDS R7, [R0+0x2080] ;  /* 0x0020800000077984 */ /* 0x000ee80000000800 */
[----:B------:R-:W4:Y:S04]  /*0510*/  LDS R6, [R2+0x100] ;  /* 0x0001000002067984 */ /* 0x000f280000000800 */
[----:B------:R-:W5:Y:S04]  /*0520*/  LDS R4, [R2+0x180] ;  /* 0x0001800002047984 */ /* 0x000f680000000800 */
[----:B------:R-:W5:Y:S04]  /*0530*/  LDS R5, [R2+0x200] ;  /* 0x0002000002057984 */ /* 0x000f680000000800 */
[----:B------:R-:W5:Y:S01]  /*0540*/  LDS R25, [R2+0x280] ;  /* 0x0002800002197984 */ /* 0x000f620000000800 */
[----:B0-----:R-:W-:-:S03]  /*0550*/  VIADDMNMX.U32 R8, R11, R12, R8, PT ;  /* 0x0000000c0b087246 */ /* 0x001fc60003800008 */
[----:B------:R-:W0:Y:S04]  /*0560*/  LDS R26, [R2+0x300] ;  /* 0x00030000021a7984 */ /* 0x000e280000000800 */
[----:B------:R-:W-:Y:S01]  /*0570*/  LDS R27, [R2+0x3880] ;  /* 0x00388000021b7984 */ /* 0x000fe20000000800 */
[----:B-1----:R-:W-:-:S03]  /*0580*/  VIADDMNMX.U32 R11, R11, R16, R24, PT ;  /* 0x000000100b0b7246 */ /* 0x002fc60003800018 */
[----:B------:R-:W1:Y:S01]  /*0590*/  LDS R24, [R2+0x380] ;  /* 0x0003800002187984 */ /* 0x000e620000000800 */
[C---:B--2---:R-:W-:Y:S02]  /*05a0*/  VIADDMNMX.U32 R10, R9.reuse, R12, R10, PT ;  /* 0x0000000c090a7246 */ /* 0x044fe4000380000a */
[----:B---3--:R-:W-:Y:S02]  /*05b0*/  VIADDMNMX.U32 R7, R9, R16, R7, PT ;  /* 0x0000001009077246 */ /* 0x008fe40003800007 */
[C---:B----4-:R-:W-:Y:S02]  /*05c0*/  VIADDMNMX.U32 R8, R6.reuse, R13, R8, PT ;  /* 0x0000000d06087246 */ /* 0x050fe40003800008 */
[----:B------:R-:W-:Y:S02]  /*05d0*/  VIADDMNMX.U32 R11, R6, R17, R11, PT ;  /* 0x00000011060b7246 */ /* 0x000fe4000380000b */
[C---:B-----5:R-:W-:Y:S02]  /*05e0*/  VIADDMNMX.U32 R10, R4.reuse, R13, R10, PT ;  /* 0x0000000d040a7246 */ /* 0x060fe4000380000a */
[----:B------:R-:W-:Y:S01]  /*05f0*/  VIADDMNMX.U32 R17, R4, R17, R7, PT ;  /* 0x0000001104117246 */ /* 0x000fe20003800007 */
[----:B------:R-:W-:Y:S01]  /*0600*/  LDS R13, [R2+0x400] ;  /* 0x00040000020d7984 */ /* 0x000fe20000000800 */
[----:B------:R-:W-:-:S02]  /*0610*/  VIADDMNMX.U32 R12, R5, R14, R8, PT ;  /* 0x0000000e050c7246 */ /* 0x000fc40003800008 */
[----:B------:R-:W-:Y:S02]  /*0620*/  VIADDMNMX.U32 R16, R5, R18, R11, PT ;  /* 0x0000001205107246 */ /* 0x000fe4000380000b */
[C---:B------:R-:W-:Y:S01]  /*0630*/  VIADDMNMX.U32 R14, R25.reuse, R14, R10, PT ;  /* 0x0000000e190e7246 */ /* 0x040fe2000380000a */
[----:B------:R-:W2:Y:S04]  /*0640*/  LDS.128 R4, [R3+0x10] ;  /* 0x0000100003047984 */ /* 0x000ea80000000c00 */
[----:B------:R-:W3:Y:S01]  /*0650*/  LDS.128 R8, [R3+0x2010] ;  /* 0x0020100003087984 */ /* 0x000ee20000000c00 */
[----:B------:R-:W-:Y:S02]  /*0660*/  VIADDMNMX.U32 R18, R25, R18, R17, PT ;  /* 0x0000001219127246 */ /* 0x000fe40003800011 */
[C---:B0-----:R-:W-:Y:S01]  /*0670*/  VIADDMNMX.U32 R12, R26.reuse, R15, R12, PT ;  /* 0x0000000f1a0c7246 */ /* 0x041fe2000380000c */
[----:B------:R-:W0:Y:S01]  /*0680*/  LDS R17, [R2+0x480] ;  /* 0x0004800002117984 */ /* 0x000e220000000800 */
[----:B------:R-:W-:-:S03]  /*0690*/  VIADDMNMX.U32 R26, R26, R19, R16, PT ;  /* 0x000000131a1a7246 */ /* 0x000fc60003800010 */
[----:B------:R-:W-:Y:S01]  /*06a0*/  LDS R25, [R2+0x680] ;  /* 0x0006800002197984 */ /* 0x000fe20000000800 */
[C---:B-1----:R-:W-:Y:S02]  /*06b0*/  VIADDMNMX.U32 R15, R24.reuse, R15, R14, PT ;  /* 0x0000000f180f7246 */ /* 0x042fe4000380000e */
[----:B------:R-:W-:Y:S01]  /*06c0*/  VIADDMNMX.U32 R16, R24, R19, R18, PT ;  /* 0x0000001318107246 */ /* 0x000fe20003800012 */
[----:B------:R-:W1:Y:S04]  /*06d0*/  LDS R14, [R2+0x500] ;  /* 0x00050000020e7984 */ /* 0x000e680000000800 */
[----:B------:R-:W4:Y:S04]  /*06e0*/  LDS R18, [R2+0x580] ;  /* 0x0005800002127984 */ /* 0x000f280000000800 */
[----:B------:R-:W5:Y:S04]  /*06f0*/  LDS R19, [R2+0x600] ;  /* 0x0006000002137984 */ /* 0x000f680000000800 */
[----:B------:R-:W5:Y:S01]  /*0700*/  LDS R24, [R2+0x700] ;  /* 0x0007000002187984 */ /* 0x000f620000000800 */
[----:B--2---:R-:W-:-:S02]  /*0710*/  VIADDMNMX.U32 R12, R13, R4, R12, PT ;  /* 0x000000040d0c7246 */ /* 0x004fc4000380000c */
[----:B---3--:R-:W-:Y:S02]  /*0720*/  VIADDMNMX.U32 R13, R13, R8, R26, PT ;  /* 0x000000080d0d7246 */ /* 0x008fe4000380001a */
[----:B------:R-:W2:Y:S01]  /*0730*/  LDS R26, [R2+0x780] ;  /* 0x00078000021a7984 */ /* 0x000ea20000000800 */
[C---:B0-----:R-:W-:Y:S02]  /*0740*/  VIADDMNMX.U32 R15, R17.reuse, R4, R15, PT ;  /* 0x00000004110f7246 */ /* 0x041fe4000380000f */
[----:B------:R-:W-:Y:S02]  /*0750*/  VIADDMNMX.U32 R16, R17, R8, R16, PT ;  /* 0x0000000811107246 */ /* 0x000fe40003800010 */
[C---:B-1----:R-:W-:Y:S02]  /*0760*/  VIADDMNMX.U32 R4, R14.reuse, R5, R12, PT ;  /* 0x000000050e047246 */ /* 0x042fe4000380000c */
[----:B------:R-:W-:Y:S02]  /*0770*/  VIADDMNMX.U32 R8, R14, R9, R13, PT ;  /* 0x000000090e087246 */ /* 0x000fe4000380000d */
[----:B----4-:R-:W-:-:S02]  /*0780*/  VIADDMNMX.U32 R15, R18, R5, R15, PT ;  /* 0x00000005120f7246 */ /* 0x010fc4000380000f */
[----:B------:R-:W-:Y:S01]  /*0790*/  VIADDMNMX.U32 R9, R18, R9, R16, PT ;  /* 0x0000000912097246 */ /* 0x000fe20003800010 */
[----:B------:R-:W-:Y:S01]  /*07a0*/  LDS R5, [R2+0x800] ;  /* 0x0008000002057984 */ /* 0x000fe20000000800 */
[-C--:B-----5:R-:W-:Y:S02]  /*07b0*/  VIADDMNMX.U32 R4, R19, R6.reuse, R4, PT ;  /* 0x0000000613047246 */ /* 0x0a0fe40003800004 */
[----:B------:R-:W-:Y:S02]  /*07c0*/  VIADDMNMX.U32 R6, R25, R6, R15, PT ;  /* 0x0000000619067246 */ /* 0x000fe4000380000f */
[-C--:B------:R-:W-:Y:S01]  /*07d0*/  VIADDMNMX.U32 R8, R19, R10.reuse, R8, PT ;  /* 0x0000000a13087246 */ /* 0x080fe20003800008 */
[----:B------:R-:W0:Y:S04]  /*07e0*/  LDS.128 R12, [R3+0x20] ;  /* 0x00002000030c7984 */ /* 0x000e280000000c00 */
[----:B------:R-:W1:Y:S01]  /*07f0*/  LDS.128 R16, [R3+0x2020] ;  /* 0x0020200003107984 */ /* 0x000e620000000c00 */
[----:B------:R-:W-:-:S02]  /*0800*/  VIADDMNMX.U32 R10, R25, R10, R9, PT ;  /* 0x0000000a190a7246 */ /* 0x000fc40003800009 */
[C---:B------:R-:W-:Y:S01]  /*0810*/  VIADDMNMX.U32 R4, R24.reuse, R7, R4, PT ;  /* 0x0000000718047246 */ /* 0x040fe20003800004 */
[----:B------:R-:W3:Y:S01]  /*0820*/  LDS R9, [R2+0x880] ;  /* 0x0008800002097984 */ /* 0x000ee20000000800 */
[----:B------:R-:W-:-:S03]  /*0830*/  VIADDMNMX.U32 R24, R24, R11, R8, PT ;  /* 0x0000000b18187246 */ /* 0x000fc60003800008 */
[----:B------:R-:W-:Y:S01]  /*0840*/  LDS R25, [R2+0xa80] ;  /* 0x000a800002197984 */ /* 0x000fe20000000800 */
[C---:B--2---:R-:W-:Y:S02]  /*0850*/  VIADDMNMX.U32 R7, R26.reuse, R7, R6, PT ;  /* 0x000000071a077246 */ /* 0x044fe40003800006 */
[----:B------:R-:W-:Y:S01]  /*0860*/  VIADDMNMX.U32 R8, R26, R11, R10, PT ;  /* 0x0000000b1a087246 */ /* 0x000fe2000380000a */
[----:B------:R-:W2:Y:S04]  /*0870*/  LDS R6, [R2+0x900] ;  /* 0x0009000002067984 */ /* 0x000ea80000000800 */
[----:B------:R-:W4:Y:S04]  /*0880*/  LDS R10, [R2+0x980] ;  /* 0x00098000020a7984 */ /* 0x000f280000000800 */
[----:B------:R-:W5:Y:S04]  /*0890*/  LDS R11, [R2+0xa00] ;  /* 0x000a0000020b7984 */ /* 0x000f680000000800 */
[----:B------:R-:W5:Y:S01]  /*08a0*/  LDS R26, [R2+0xb00] ;  /* 0x000b0000021a7984 */ /* 0x000f620000000800 */
[----:B0-----:R-:W-:-:S02]  /*08b0*/  VIADDMNMX.U32 R4, R5, R12, R4, PT ;  /* 0x0000000c05047246 */ /* 0x001fc40003800004 */
[----:B-1----:R-:W-:Y:S02]  /*08c0*/  VIADDMNMX.U32 R5, R5, R16, R24, PT ;  /* 0x0000001005057246 */ /* 0x002fe40003800018 */
[----:B------:R-:W0:Y:S01]  /*08d0*/  LDS R24, [R2+0xb80] ;  /* 0x000b800002187984 */ /* 0x000e220000000800 */
[C---:B---3--:R-:W-:Y:S02]  /*08e0*/  VIADDMNMX.U32 R7, R9.reuse, R12, R7, PT ;  /* 0x0000000c09077246 */ /* 0x048fe40003800007 */
[----:B------:R-:W-:Y:S02]  /*08f0*/  VIADDMNMX.U32 R8, R9, R16, R8, PT ;  /* 0x0000001009087246 */ /* 0x000fe40003800008 */
[C---:B--2---:R-:W-:Y:S02]  /*0900*/  VIADDMNMX.U32 R4, R6.reuse, R13, R4, PT ;  /* 0x0000000d06047246 */ /* 0x044fe40003800004 */
[----:B------:R-:W-:Y:S02]  /*0910*/  VIADDMNMX.U32 R5, R6, R17, R5, PT ;  /* 0x0000001106057246 */ /* 0x000fe40003800005 */
[----:B----4-:R-:W-:-:S02]  /*0920*/  VIADDMNMX.U32 R7, R10, R13, R7, PT ;  /* 0x0000000d0a077246 */ /* 0x010fc40003800007 */
[----:B------:R-:W-:Y:S01]  /*0930*/  VIADDMNMX.U32 R17, R10, R17, R8, PT ;  /* 0x000000110a117246 */ /* 0x000fe20003800008 */
[----:B------:R-:W-:Y:S01]  /*0940*/  LDS R13, [R2+0xc00] ;  /* 0x000c0000020d7984 */ /* 0x000fe20000000800 */
[C---:B-----5:R-:W-:Y:S02]  /*0950*/  VIADDMNMX.U32 R12, R11.reuse, R14, R4, PT ;  /* 0x0000000e0b0c7246 */ /* 0x060fe40003800004 */
[----:B------:R-:W-:Y:S02]  /*0960*/  VIADDMNMX.U32 R16, R11, R18, R5, PT ;  /* 0x000000120b107246 */ /* 0x000fe40003800005 */
[C---:B------:R-:W-:Y:S01]  /*0970*/  VIADDMNMX.U32 R14, R25.reuse, R14, R7, PT ;  /* 0x0000000e190e7246 */ /* 0x040fe20003800007 */
[----:B------:R-:W-:Y:S04]  /*0980*/  LDS.128 R8, [R3+0x2030] ;  /* 0x0020300003087984 */ /* 0x000fe80000000c00 */
[----:B------:R-:W1:Y:S01]  /*0990*/  LDS.128 R4, [R3+0x30] ;  /* 0x0000300003047984 */ /* 0x000e620000000c00 */
[----:B------:R-:W-:-:S02]  /*09a0*/  VIADDMNMX.U32 R18, R25, R18, R17, PT ;  /* 0x0000001219127246 */ /* 0x000fc40003800011 */
[C---:B------:R-:W-:Y:S01]  /*09b0*/  VIADDMNMX.U32 R12, R26.reuse, R15, R12, PT ;  /* 0x0000000f1a0c7246 */ /* 0x040fe2000380000c */
[----:B------:R-:W2:Y:S01]  /*09c0*/  LDS R17, [R2+0xc80] ;  /* 0x000c800002117984 */ /* 0x000ea20000000800 */
[----:B------:R-:W-:-:S03]  /*09d0*/  VIADDMNMX.U32 R26, R26, R19, R16, PT ;  /* 0x000000131a1a7246 */ /* 0x000fc60003800010 */
[----:B------:R-:W-:Y:S01]  /*09e0*/  LDS R25, [R2+0xe80] ;  /* 0x000e800002197984 */ /* 0x000fe20000000800 */
[C---:B0-----:R-:W-:Y:S02]  /*09f0*/  VIADDMNMX.U32 R15, R24.reuse, R15, R14, PT ;  /* 0x0000000f180f7246 */ /* 0x041fe4000380000e */
[----:B------:R-:W-:Y:S01]  /*0a00*/  VIADDMNMX.U32 R16, R24, R19, R18, PT ;  /* 0x0000001318107246 */ /* 0x000fe20003800012 */
[----:B------:R-:W0:Y:S04]  /*0a10*/  LDS R14, [R2+0xd00] ;  /* 0x000d0000020e7984 */ /* 0x000e280000000800 */
[----:B------:R-:W3:Y:S04]  /*0a20*/  LDS R18, [R2+0xd80] ;  /* 0x000d800002127984 */ /* 0x000ee80000000800 */
[----:B------:R-:W4:Y:S04]  /*0a30*/  LDS R19, [R2+0xe00] ;  /* 0x000e000002137984 */ /* 0x000f280000000800 */
[----:B------:R-:W5:Y:S01]  /*0a40*/  LDS R24, [R2+0xf00] ;  /* 0x000f000002187984 */ /* 0x000f620000000800 */
[----:B-1----:R-:W-:-:S02]  /*0a50*/  VIADDMNMX.U32 R12, R13, R4, R12, PT ;  /* 0x000000040d0c7246 */ /* 0x002fc4000380000c */
[----:B------:R-:W-:Y:S02]  /*0a60*/  VIADDMNMX.U32 R13, R13, R8, R26, PT ;  /* 0x000000080d0d7246 */ /* 0x000fe4000380001a */
[----:B------:R-:W1:Y:S01]  /*0a70*/  LDS R26, [R2+0xf80] ;  /* 0x000f8000021a7984 */ /* 0x000e620000000800 */
[C---:B--2---:R-:W-:Y:S02]  /*0a80*/  VIADDMNMX.U32 R15, R17.reuse, R4, R15, PT ;  /* 0x00000004110f7246 */ /* 0x044fe4000380000f */
[----:B------:R-:W-:Y:S02]  /*0a90*/  VIADDMNMX.U32 R16, R17, R8, R16, PT ;  /* 0x0000000811107246 */ /* 0x000fe40003800010 */
[C---:B0-----:R-:W-:Y:S02]  /*0aa0*/  VIADDMNMX.U32 R4, R14.reuse, R5, R12, PT ;  /* 0x000000050e047246 */ /* 0x041fe4000380000c */
[----:B------:R-:W-:Y:S02]  /*0ab0*/  VIADDMNMX.U32 R8, R14, R9, R13, PT ;  /* 0x000000090e087246 */ /* 0x000fe4000380000d */
[----:B---3--:R-:W-:-:S02]  /*0ac0*/  VIADDMNMX.U32 R15, R18, R5, R15, PT ;  /* 0x00000005120f7246 */ /* 0x008fc4000380000f */
[----:B------:R-:W-:Y:S01]  /*0ad0*/  VIADDMNMX.U32 R9, R18, R9, R16, PT ;  /* 0x0000000912097246 */ /* 0x000fe20003800010 */
[----:B------:R-:W-:Y:S01]  /*0ae0*/  LDS R5, [R2+0x1000] ;  /* 0x0010000002057984 */ /* 0x000fe20000000800 */
[-C--:B----4-:R-:W-:Y:S02]  /*0af0*/  VIADDMNMX.U32 R4, R19, R6.reuse, R4, PT ;  /* 0x0000000613047246 */ /* 0x090fe40003800004 */
[----:B------:R-:W-:Y:S02]  /*0b00*/  VIADDMNMX.U32 R6, R25, R6, R15, PT ;  /* 0x0000000619067246 */ /* 0x000fe4000380000f */
[-C--:B------:R-:W-:Y:S01]  /*0b10*/  VIADDMNMX.U32 R8, R19, R10.reuse, R8, PT ;  /* 0x0000000a13087246 */ /* 0x080fe20003800008 */
[----:B------:R-:W0:Y:S04]  /*0b20*/  LDS.128 R12, [R3+0x40] ;  /* 0x00004000030c7984 */ /* 0x000e280000000c00 */
[----:B------:R-:W2:Y:S01]  /*0b30*/  LDS.128 R16, [R3+0x2040] ;  /* 0x0020400003107984 */ /* 0x000ea20000000c00 */
[----:B------:R-:W-:-:S02]  /*0b40*/  VIADDMNMX.U32 R10, R25, R10, R9, PT ;  /* 0x0000000a190a7246 */ /* 0x000fc40003800009 */
[C---:B-----5:R-:W-:Y:S01]  /*0b50*/  VIADDMNMX.U32 R4, R24.reuse, R7, R4, PT ;  /* 0x0000000718047246 */ /* 0x060fe20003800004 */
[----:B------:R-:W3:Y:S01]  /*0b60*/  LDS R9, [R2+0x1080] ;  /* 0x0010800002097984 */ /* 0x000ee20000000800 */
[----:B------:R-:W-:-:S03]  /*0b70*/  VIADDMNMX.U32 R24, R24, R11, R8, PT ;  /* 0x0000000b18187246 */ /* 0x000fc60003800008 */
[----:B------:R-:W-:Y:S01]  /*0b80*/  LDS R25, [R2+0x1280] ;  /* 0x0012800002197984 */ /* 0x000fe20000000800 */
[C---:B-1----:R-:W-:Y:S02]  /*0b90*/  VIADDMNMX.U32 R7, R26.reuse, R7, R6, PT ;  /* 0x000000071a077246 */ /* 0x042fe40003800006 */
[----:B------:R-:W-:Y:S01]  /*0ba0*/  VIADDMNMX.U32 R8, R26, R11, R10, PT ;  /* 0x0000000b1a087246 */ /* 0x000fe2000380000a */
[----:B------:R-:W1:Y:S04]  /*0bb0*/  LDS R6, [R2+0x1100] ;  /* 0x0011000002067984 */ /* 0x000e680000000800 */
[----:B------:R-:W4:Y:S04]  /*0bc0*/  LDS R10, [R2+0x1180] ;  /* 0x00118000020a7984 */ /* 0x000f280000000800 */
[----:B------:R-:W5:Y:S04]  /*0bd0*/  LDS R11, [R2+0x1200] ;  /* 0x00120000020b7984 */ /* 0x000f680000000800 */
[----:B------:R-:W-:Y:S01]  /*0be0*/  LDS R26, [R2+0x1380] ;  /* 0x00138000021a7984 */ /* 0x000fe20000000800 */
[----:B0-----:R-:W-:-:S02]  /*0bf0*/  VIADDMNMX.U32 R4, R5, R12, R4, PT ;  /* 0x0000000c05047246 */ /* 0x001fc40003800004 */
[----:B--2---:R-:W-:Y:S02]  /*0c00*/  VIADDMNMX.U32 R5, R5, R16, R24, PT ;  /* 0x0000001005057246 */ /* 0x004fe40003800018 */
[----:B------:R-:W0:Y:S01]  /*0c10*/  LDS R24, [R2+0x1300] ;  /* 0x0013000002187984 */ /* 0x000e220000000800 */
[C---:B---3--:R-:W-:Y:S02]  /*0c20*/  VIADDMNMX.U32 R7, R9.reuse, R12, R7, PT ;  /* 0x0000000c09077246 */ /* 0x048fe40003800007 */
[----:B------:R-:W-:Y:S02]  /*0c30*/  VIADDMNMX.U32 R8, R9, R16, R8, PT ;  /* 0x0000001009087246 */ /* 0x000fe40003800008 */
[C---:B-1----:R-:W-:Y:S02]  /*0c40*/  VIADDMNMX.U32 R4, R6.reuse, R13, R4, PT ;  /* 0x0000000d06047246 */ /* 0x042fe40003800004 */
        /* <DEDUP_REMOVED lines=9> */
[----:B------:R-:W-:-:S03]  /*0ce0*/  VIADDMNMX.U32 R18, R25, R18, R17, PT ;  /* 0x0000001219127246 */ /* 0x000fc60003800011 */
[----:B------:R-:W2:Y:S01]  /*0cf0*/  LDS R17, [R2+0x1480] ;  /* 0x0014800002117984 */ /* 0x000ea20000000800 */
[----:B0-----:R-:W-:-:S03]  /*0d00*/  VIADDMNMX.U32 R12, R24, R15, R12, PT ;  /* 0x0000000f180c7246 */ /* 0x001fc6000380000c */
[----:B------:R-:W-:Y:S01]  /*0d10*/  LDS R25, [R2+0x1680] ;  /* 0x0016800002197984 */ /* 0x000fe20000000800 */
[----:B------:R-:W-:Y:S02]  /*0d20*/  VIADDMNMX.U32 R24, R24, R19, R16, PT ;  /* 0x0000001318187246 */ /* 0x000fe40003800010 */
[C---:B------:R-:W-:Y:S02]  /*0d30*/  VIADDMNMX.U32 R15, R26.reuse, R15, R14, PT ;  /* 0x0000000f1a0f7246 */ /* 0x040fe4000380000e */
        /* <DEDUP_REMOVED lines=56> */
[----:B------:R-:W-:Y:S01]  /*10c0*/  LDS R26, [R2+0x1f80] ;  /* 0x001f8000021a7984 */ /* 0x000fe20000000800 */
        /* <DEDUP_REMOVED lines=15> */
[----:B------:R-:W-:-:S03]  /*11c0*/  VIADDMNMX.U32 R10, R25, R10, R9, PT ;  /* 0x0000000a190a7246 */ /* 0x000fc60003800009 */
[----:B------:R-:W3:Y:S04]  /*11d0*/  LDS R9, [R2+0x2080] ;  /* 0x0020800002097984 */ /* 0x000ee80000000800 */
[----:B------:R-:W-:Y:S01]  /*11e0*/  LDS R25, [R2+0x2280] ;  /* 0x0022800002197984 */ /* 0x000fe20000000800 */
[C---:B-1----:R-:W-:Y:S02]  /*11f0*/  VIADDMNMX.U32 R4, R24.reuse, R7, R4, PT ;  /* 0x0000000718047246 */ /* 0x042fe40003800004 */
[----:B------:R-:W-:Y:S02]  /*1200*/  VIADDMNMX.U32 R24, R24, R11, R8, PT ;  /* 0x0000000b18187246 */ /* 0x000fe40003800008 */
[C---:B------:R-:W-:Y:S02]  /*1210*/  VIADDMNMX.U32 R7, R26.reuse, R7, R6, PT ;  /* 0x000000071a077246 */ /* 0x040fe40003800006 */
        /* <DEDUP_REMOVED lines=23> */
[----:B------:R-:W-:Y:S02]  /*1390*/  VIADDMNMX.U32 R26, R26, R19, R16, PT ;  /* 0x000000131a1a7246 */ /* 0x000fe40003800010 */
[C---:B0-----:R-:W-:Y:S01]  /*13a0*/  VIADDMNMX.U32 R15, R24.reuse, R15, R14, PT ;  /* 0x0000000f180f7246 */ /* 0x041fe2000380000e */
[----:B------:R-:W-:Y:S01]  /*13b0*/  LDS R25, [R2+0x2680] ;  /* 0x0026800002197984 */ /* 0x000fe20000000800 */
[----:B------:R-:W-:-:S03]  /*13c0*/  VIADDMNMX.U32 R16, R24, R19, R18, PT ;  /* 0x0000001318107246 */ /* 0x000fc60003800012 */
        /* <DEDUP_REMOVED lines=98> */
[-C--:B------:R-:W-:Y:S01]  /*19f0*/  VIADDMNMX.U32 R12, R24, R15.reuse, R12, PT ;  /* 0x0000000f180c7246 */ /* 0x080fe2000380000c */
[----:B------:R-:W2:Y:S04]  /*1a00*/  LDS R17, [R2+0x3480] ;  /* 0x0034800002117984 */ /* 0x000ea80000000800 */
[----:B------:R-:W-:Y:S01]  /*1a10*/  LDS R25, [R2+0x3600] ;  /* 0x0036000002197984 */ /* 0x000fe20000000800 */
[----:B0-----:R-:W-:-:S03]  /*1a20*/  VIADDMNMX.U32 R15, R26, R15, R14, PT ;  /* 0x0000000f1a0f7246 */ /* 0x001fc6000380000e */
[----:B------:R-:W0:Y:S01]  /*1a30*/  LDS R14, [R2+0x3500] ;  /* 0x00350000020e7984 */ /* 0x000e220000000800 */
[----:B------:R-:W-:-:S03]  /*1a40*/  VIADDMNMX.U32 R26, R26, R19, R18, PT ;  /* 0x000000131a1a7246 */ /* 0x000fc60003800012 */
[----:B------:R-:W3:Y:S01]  /*1a50*/  LDS R18, [R2+0x3580] ;  /* 0x0035800002127984 */ /* 0x000ee20000000800 */
[----:B------:R-:W-:-:S03]  /*1a60*/  VIADDMNMX.U32 R24, R24, R19, R16, PT ;  /* 0x0000001318187246 */ /* 0x000fc60003800010 */
[----:B------:R-:W4:Y:S04]  /*1a70*/  LDS R19, [R2+0x3680] ;  /* 0x0036800002137984 */ /* 0x000f280000000800 */
[----:B------:R-:W5:Y:S01]  /*1a80*/  LDS R16, [R2+0x3700] ;  /* 0x0037000002107984 */ /* 0x000f620000000800 */
[C---:B-1----:R-:W-:Y:S02]  /*1a90*/  VIADDMNMX.U32 R12, R13.reuse, R4, R12, PT ;  /* 0x000000040d0c7246 */ /* 0x042fe4000380000c */
[----:B------:R-:W-:Y:S02]  /*1aa0*/  VIADDMNMX.U32 R13, R13, R8, R24, PT ;  /* 0x000000080d0d7246 */ /* 0x000fe40003800018 */
[----:B------:R-:W1:Y:S01]  /*1ab0*/  LDS R24, [R2+0x3780] ;  /* 0x0037800002187984 */ /* 0x000e620000000800 */
[----:B--2---:R-:W-:-:S02]  /*1ac0*/  VIADDMNMX.U32 R15, R17, R4, R15, PT ;  /* 0x00000004110f7246 */ /* 0x004fc4000380000f */
[----:B------:R-:W-:Y:S01]  /*1ad0*/  VIADDMNMX.U32 R26, R17, R8, R26, PT ;  /* 0x00000008111a7246 */ /* 0x000fe2000380001a */
[----:B------:R-:W-:Y:S01]  /*1ae0*/  LDS R4, [R2+0x3980] ;  /* 0x0039800002047984 */ /* 0x000fe20000000800 */
[C---:B0-----:R-:W-:Y:S02]  /*1af0*/  VIADDMNMX.U32 R13, R14.reuse, R9, R13, PT ;  /* 0x000000090e0d7246 */ /* 0x041fe4000380000d */
[-C--:B------:R-:W-:Y:S02]  /*1b00*/  VIADDMNMX.U32 R12, R14, R5.reuse, R12, PT ;  /* 0x000000050e0c7246 */ /* 0x080fe4000380000c */
[C---:B---3--:R-:W-:Y:S02]  /*1b10*/  VIADDMNMX.U32 R8, R18.reuse, R5, R15, PT ;  /* 0x0000000512087246 */ /* 0x048fe4000380000f */
[----:B------:R-:W-:Y:S02]  /*1b20*/  VIADDMNMX.U32 R26, R18, R9, R26, PT ;  /* 0x00000009121a7246 */ /* 0x000fe4000380001a */
[C---:B------:R-:W-:Y:S01]  /*1b30*/  VIADDMNMX.U32 R13, R25.reuse, R10, R13, PT ;  /* 0x0000000a190d7246 */ /* 0x040fe2000380000d */
[----:B------:R-:W-:Y:S01]  /*1b40*/  LDS R9, [R2+0x3a80] ;  /* 0x003a800002097984 */ /* 0x000fe20000000800 */
[----:B------:R-:W-:-:S02]  /*1b50*/  VIADDMNMX.U32 R5, R25, R6, R12, PT ;  /* 0x0000000619057246 */ /* 0x000fc4000380000c */
[C---:B----4-:R-:W-:Y:S01]  /*1b60*/  VIADDMNMX.U32 R10, R19.reuse, R10, R26, PT ;  /* 0x0000000a130a7246 */ /* 0x050fe2000380001a */
[----:B------:R-:W-:Y:S01]  /*1b70*/  LDS R25, [R2+0x3800] ;  /* 0x0038000002197984 */ /* 0x000fe20000000800 */
[----:B------:R-:W-:Y:S02]  /*1b80*/  VIADDMNMX.U32 R8, R19, R6, R8, PT ;  /* 0x0000000613087246 */ /* 0x000fe40003800008 */
[C---:B-----5:R-:W-:Y:S01]  /*1b90*/  VIADDMNMX.U32 R5, R16.reuse, R7, R5, PT ;  /* 0x0000000710057246 */ /* 0x060fe20003800005 */
[----:B------:R-:W-:Y:S01]  /*1ba0*/  LDS R6, [R2+0x3900] ;  /* 0x0039000002067984 */ /* 0x000fe20000000800 */
[----:B------:R-:W-:-:S03]  /*1bb0*/  VIADDMNMX.U32 R26, R16, R11, R13, PT ;  /* 0x0000000b101a7246 */ /* 0x000fc6000380000d */
[----:B------:R-:W0:Y:S04]  /*1bc0*/  LDS.128 R12, [R3+0xe0] ;  /* 0x0000e000030c7984 */ /* 0x000e280000000c00 */
[----:B------:R-:W2:Y:S01]  /*1bd0*/  LDS.128 R16, [R3+0x20e0] ;  /* 0x0020e00003107984 */ /* 0x000ea20000000c00 */
[----:B-1----:R-:W-:-:S03]  /*1be0*/  VIADDMNMX.U32 R10, R24, R11, R10, PT ;  /* 0x0000000b180a7246 */ /* 0x002fc6000380000a */
[----:B------:R-:W1:Y:S01]  /*1bf0*/  LDS R11, [R2+0x3a00] ;  /* 0x003a0000020b7984 */ /* 0x000e620000000800 */
[----:B------:R-:W-:-:S03]  /*1c00*/  VIADDMNMX.U32 R8, R24, R7, R8, PT ;  /* 0x0000000718087246 */ /* 0x000fc60003800008 */
[----:B------:R-:W-:Y:S01]  /*1c10*/  LDS R24, [R2+0x3d00] ;  /* 0x003d000002187984 */ /* 0x000fe20000000800 */
[C---:B0-----:R-:W-:Y:S02]  /*1c20*/  VIADDMNMX.U32 R5, R25.reuse, R12, R5, PT ;  /* 0x0000000c19057246 */ /* 0x041fe40003800005 */
[----:B--2---:R-:W-:Y:S02]  /*1c30*/  VIADDMNMX.U32 R26, R25, R16, R26, PT ;  /* 0x00000010191a7246 */ /* 0x004fe4000380001a */
[C---:B------:R-:W-:Y:S02]  /*1c40*/  VIADDMNMX.U32 R25, R27.reuse, R12, R8, PT ;  /* 0x0000000c1b197246 */ /* 0x040fe40003800008 */
[----:B------:R-:W-:Y:S01]  /*1c50*/  VIADDMNMX.U32 R16, R27, R16, R10, PT ;  /* 0x000000101b107246 */ /* 0x000fe2000380000a */
[----:B------:R-:W0:Y:S01]  /*1c60*/  LDS R12, [R2+0x3b00] ;  /* 0x003b0000020c7984 */ /* 0x000e220000000800 */
[C---:B------:R-:W-:Y:S02]  /*1c70*/  VIADDMNMX.U32 R10, R6.reuse, R17, R26, PT ;  /* 0x00000011060a7246 */ /* 0x040fe4000380001a */
[-C--:B------:R-:W-:Y:S01]  /*1c80*/  VIADDMNMX.U32 R8, R6, R13.reuse, R5, PT ;  /* 0x0000000d06087246 */ /* 0x080fe20003800005 */
[----:B------:R-:W-:Y:S01]  /*1c90*/  LDS R27, [R2+0x3e00] ;  /* 0x003e0000021b7984 */ /* 0x000fe20000000800 */
[----:B------:R-:W-:-:S02]  /*1ca0*/  VIADDMNMX.U32 R25, R4, R13, R25, PT ;  /* 0x0000000d04197246 */ /* 0x000fc40003800019 */
[----:B------:R-:W-:Y:S01]  /*1cb0*/  VIADDMNMX.U32 R26, R4, R17, R16, PT ;  /* 0x00000011041a7246 */ /* 0x000fe20003800010 */
[----:B------:R-:W-:Y:S04]  /*1cc0*/  LDS R13, [R2+0x3c00] ;  /* 0x003c0000020d7984 */ /* 0x000fe80000000800 */
[----:B------:R-:W2:Y:S01]  /*1cd0*/  LDS.128 R4, [R3+0xf0] ;  /* 0x0000f00003047984 */ /* 0x000ea20000000c00 */
[----:B-1----:R-:W-:-:S03]  /*1ce0*/  VIADDMNMX.U32 R17, R11, R18, R10, PT ;  /* 0x000000120b117246 */ /* 0x002fc6000380000a */
[----:B------:R-:W1:Y:S01]  /*1cf0*/  LDS R16, [R2+0x3b80] ;  /* 0x003b800002107984 */ /* 0x000e620000000800 */
[----:B------:R-:W-:-:S03]  /*1d00*/  VIADDMNMX.U32 R10, R9, R14, R25, PT ;  /* 0x0000000e090a7246 */ /* 0x000fc60003800019 */
[----:B------:R-:W3:Y:S01]  /*1d10*/  LDS R25, [R2+0x3c80] ;  /* 0x003c800002197984 */ /* 0x000ee20000000800 */
[----:B------:R-:W-:Y:S02]  /*1d20*/  VIADDMNMX.U32 R18, R9, R18, R26, PT ;  /* 0x0000001209127246 */ /* 0x000fe4000380001a */
[----:B------:R-:W-:Y:S01]  /*1d30*/  VIADDMNMX.U32 R8, R11, R14, R8, PT ;  /* 0x0000000e0b087246 */ /* 0x000fe20003800008 */
[----:B------:R-:W4:Y:S04]  /*1d40*/  LDS R26, [R2+0x3d80] ;  /* 0x003d8000021a7984 */ /* 0x000f280000000800 */
[----:B------:R-:W5:Y:S01]  /*1d50*/  LDS R14, [R2+0x3f00] ;  /* 0x003f0000020e7984 */ /* 0x000f620000000800 */
[----:B0-----:R-:W-:-:S04]  /*1d60*/  VIADDMNMX.U32 R8, R12, R15, R8, PT ;  /* 0x0000000f0c087246 */ /* 0x001fc80003800008 */
[-C--:B--2---:R-:W-:Y:S02]  /*1d70*/  VIADDMNMX.U32 R8, R13, R4.reuse, R8, PT ;  /* 0x000000040d087246 */ /* 0x084fe40003800008 */
[----:B-1----:R-:W-:Y:S02]  /*1d80*/  VIADDMNMX.U32 R10, R16, R15, R10, PT ;  /* 0x0000000f100a7246 */ /* 0x002fe4000380000a */
[-C--:B------:R-:W-:Y:S01]  /*1d90*/  VIADDMNMX.U32 R8, R24, R5.reuse, R8, PT ;  /* 0x0000000518087246 */ /* 0x080fe20003800008 */
[----:B------:R-:W0:Y:S01]  /*1da0*/  LDS R15, [R2+0x3e80] ;  /* 0x003e8000020f7984 */ /* 0x000e220000000800 */
[----:B---3--:R-:W-:Y:S02]  /*1db0*/  VIADDMNMX.U32 R10, R25, R4, R10, PT ;  /* 0x00000004190a7246 */ /* 0x008fe4000380000a */
[----:B------:R-:W-:Y:S02]  /*1dc0*/  VIADDMNMX.U32 R4, R27, R6, R8, PT ;  /* 0x000000061b047246 */ /* 0x000fe40003800008 */
[----:B----4-:R-:W-:-:S02]  /*1dd0*/  VIADDMNMX.U32 R28, R26, R5, R10, PT ;  /* 0x000000051a1c7246 */ /* 0x010fc4000380000a */
[----:B------:R-:W-:Y:S01]  /*1de0*/  LDS.128 R8, [R3+0x20f0] ;  /* 0x0020f00003087984 */ /* 0x000fe20000000c00 */
[----:B-----5:R-:W-:-:S05]  /*1df0*/  VIADDMNMX.U32 R5, R14, R7, R4, PT ;  /* 0x000000070e057246 */ /* 0x020fca0003800004 */
[----:B------:R-:W-:Y:S04]  /*1e00*/  STS [R0], R5 ;  /* 0x0000000500007388 */ /* 0x000fe80000000800 */
[----:B------:R-:W1:Y:S01]  /*1e10*/  LDS R4, [R2+0x3f80] ;  /* 0x003f800002047984 */ /* 0x000e620000000800 */
[----:B0-----:R-:W-:-:S04]  /*1e20*/  VIADDMNMX.U32 R28, R15, R6, R28, PT ;  /* 0x000000060f1c7246 */ /* 0x001fc8000380001c */
[----:B-1----:R-:W-:-:S05]  /*1e30*/  VIADDMNMX.U32 R7, R4, R7, R28, PT ;  /* 0x0000000704077246 */ /* 0x002fca000380001c */
[----:B------:R-:W-:Y:S04]  /*1e40*/  STS [R0+0x80], R7 ;  /* 0x0000800700007388 */ /* 0x000fe80000000800 */
[----:B------:R-:W0:Y:S01]  /*1e50*/  LDS R11, [R3+0x20fc] ;  /* 0x0020fc00030b7984 */ /* 0x000e220000000800 */
[-C--:B------:R-:W-:Y:S02]  /*1e60*/  VIADDMNMX.U32 R17, R12, R19.reuse, R17, PT ;  /* 0x000000130c117246 */ /* 0x080fe40003800011 */
[----:B------:R-:W-:Y:S02]  /*1e70*/  VIADDMNMX.U32 R18, R16, R19, R18, PT ;  /* 0x0000001310127246 */ /* 0x000fe40003800012 */
[-C--:B------:R-:W-:Y:S02]  /*1e80*/  VIADDMNMX.U32 R17, R13, R8.reuse, R17, PT ;  /* 0x000000080d117246 */ /* 0x080fe40003800011 */
[----:B------:R-:W-:-:S02]  /*1e90*/  VIADDMNMX.U32 R18, R25, R8, R18, PT ;  /* 0x0000000819127246 */ /* 0x000fc40003800012 */
[-C--:B------:R-:W-:Y:S02]  /*1ea0*/  VIADDMNMX.U32 R17, R24, R9.reuse, R17, PT ;  /* 0x0000000918117246 */ /* 0x080fe40003800011 */
[----:B------:R-:W-:Y:S02]  /*1eb0*/  VIADDMNMX.U32 R18, R26, R9, R18, PT ;  /* 0x000000091a127246 */ /* 0x000fe40003800012 */
[-C--:B------:R-:W-:Y:S02]  /*1ec0*/  VIADDMNMX.U32 R17, R27, R10.reuse, R17, PT ;  /* 0x0000000a1b117246 */ /* 0x080fe40003800011 */
[----:B------:R-:W-:Y:S01]  /*1ed0*/  VIADDMNMX.U32 R18, R15, R10, R18, PT ;  /* 0x0000000a0f127246 */ /* 0x000fe20003800012 */
[----:B------:R-:W-:Y:S04]  /*1ee0*/  STG.E desc[UR8][R22.64], R5 ;  /* 0x0000000516007986 */ /* 0x000fe8000c101908 */
[----:B------:R-:W-:Y:S01]  /*1ef0*/  STG.E desc[UR8][R22.64+0x80], R7 ;  /* 0x0000800716007986 */ /* 0x000fe2000c101908 */
[----:B0-----:R-:W-:-:S02]  /*1f00*/  VIADDMNMX.U32 R17, R14, R11, R17, PT ;  /* 0x0000000b0e117246 */ /* 0x001fc40003800011 */
[----:B------:R-:W-:-:S03]  /*1f10*/  VIADDMNMX.U32 R11, R4, R11, R18, PT ;  /* 0x0000000b040b7246 */ /* 0x000fc60003800012 */
[----:B------:R-:W-:Y:S04]  /*1f20*/  STG.E desc[UR8][R20.64], R17 ;  /* 0x0000001114007986 */ /* 0x000fe8000c101908 */
[----:B------:R-:W-:Y:S04]  /*1f30*/  STG.E desc[UR8][R20.64+0x80], R11 ;  /* 0x0000800b14007986 */ /* 0x000fe8000c101908 */
[----:B------:R-:W-:Y:S04]  /*1f40*/  STS [R0+0x2000], R17 ;  /* 0x0020001100007388 */ /* 0x000fe80000000800 */
[----:B------:R-:W-:Y:S01]  /*1f50*/  STS [R0+0x2080], R11 ;  /* 0x0020800b00007388 */ /* 0x000fe20000000800 */
[----:B------:R-:W-:Y:S05]  /*1f60*/  EXIT ;  /* 0x000000000000794d */ /* 0x000fea0003800000 */
.L_x_0:
[----:B------:R-:W-:-:S00]  /*1f70*/  BRA `(.L_x_0) ;  /* 0xfffffffc00fc7947 */ /* 0x000fc0000383ffff */
[----:B------:R-:W-:-:S00]  /*1f80*/  NOP ;  /* 0x0000000000007918 */ /* 0x000fc00000000000 */
[----:B------:R-:W-:-:S00]  /*1f90*/  NOP ;  /* 0x0000000000007918 */ /* 0x000fc00000000000 */
[----:B------:R-:W-:-:S00]  /*1fa0*/  NOP ;  /* 0x0000000000007918 */ /* 0x000fc00000000000 */
[----:B------:R-:W-:-:S00]  /*1fb0*/  NOP ;  /* 0x0000000000007918 */ /* 0x000fc00000000000 */
[----:B------:R-:W-:-:S00]  /*1fc0*/  NOP ;  /* 0x0000000000007918 */ /* 0x000fc00000000000 */
[----:B------:R-:W-:-:S00]  /*1fd0*/  NOP ;  /* 0x0000000000007918 */ /* 0x000fc00000000000 */
[----:B------:R-:W-:-:S00]  /*1fe0*/  NOP ;  /* 0x0000000000007918 */ /* 0x000fc00000000000 */
[----:B------:R-:W-:-:S00]  /*1ff0*/  NOP ;  /* 0x0000000000007918 */ /* 0x000fc00000000000 */
.L_x_4:


//--------------------- .text._Z22block_FW_phase2_columniiPj --------------------------
	.section	.text._Z22block_FW_phase2_columniiPj,"ax",@progbits
	.align	128
        .global         _Z22block_FW_phase2_columniiPj
        .type           _Z22block_FW_phase2_columniiPj,@function
        .size           _Z22block_FW_phase2_columniiPj,(.L_x_5 - _Z22block_FW_phase2_columniiPj)
        .other          _Z22block_FW_phase2_columniiPj,@"STO_CUDA_ENTRY STV_DEFAULT"
_Z22block_FW_phase2_columniiPj:
.text._Z22block_FW_phase2_columniiPj:
[----:B------:R-:W-:Y:S01]  /*0000*/  LDC R1, c[0x0][0x37c] ;  /* 0x0000df00ff017b82 */ /* 0x000fe20000000800 */
[----:B------:R-:W0:Y:S07]  /*0010*/  S2R R8, SR_TID.Y ;  /* 0x0000000000087919 */ /* 0x000e2e0000002200 */
[----:B------:R-:W1:Y:S01]  /*0020*/  S2UR UR4, SR_CTAID.X ;  /* 0x00000000000479c3 */ /* 0x000e620000002500 */
[----:B------:R-:W2:Y:S01]  /*0030*/  LDCU.64 UR8, c[0x0][0x358] ;  /* 0x00006b00ff0877ac */ /* 0x000ea20008000a00 */
[----:B------:R-:W3:Y:S06]  /*0040*/  S2R R0, SR_TID.X ;  /* 0x0000000000007919 */ /* 0x000eec0000002100 */
[----:B------:R-:W0:Y:S08]  /*0050*/  LDC.64 R2, c[0x0][0x380] ;  /* 0x0000e000ff027b82 */ /* 0x000e300000000a00 */
[----:B------:R-:W4:Y:S01]  /*0060*/  LDC.64 R6, c[0x0][0x388] ;  /* 0x0000e200ff067b82 */ /* 0x000f220000000a00 */
[----:B-1----:R-:W-:Y:S01]  /*0070*/  USHF.L.U32 UR4, UR4, 0x6, URZ ;  /* 0x0000000604047899 */ /* 0x002fe200080006ff */
[----:B0-----:R-:W-:-:S02]  /*0080*/  IMAD R5, R3, 0x40, R8 ;  /* 0x0000004003057824 */ /* 0x001fc400078e0208 */
[----:B------:R-:W-:Y:S02]  /*0090*/  IMAD.SHL.U32 R3, R3, 0x40, RZ ;  /* 0x0000004003037824 */ /* 0x000fe400078e00ff */
[C---:B------:R-:W-:Y:S02]  /*00a0*/  VIADD R11, R5.reuse, 0x20 ;  /* 0x00000020050b7836 */ /* 0x040fe40000000000 */
[CC--:B------:R-:W-:Y:S02]  /*00b0*/  IMAD R9, R5.reuse, R2.reuse, UR4 ;  /* 0x0000000405097e24 */ /* 0x0c0fe4000f8e0202 */
[-CC-:B------:R-:W-:Y:S02]  /*00c0*/  IMAD R5, R5, R2.reuse, R3.reuse ;  /* 0x0000000205057224 */ /* 0x180fe400078e0203 */
[CC--:B------:R-:W-:Y:S02]  /*00d0*/  IMAD R13, R11.reuse, R2.reuse, UR4 ;  /* 0x000000040b0d7e24 */ /* 0x0c0fe4000f8e0202 */
[----:B------:R-:W-:-:S02]  /*00e0*/  IMAD R11, R11, R2, R3 ;  /* 0x000000020b0b7224 */ /* 0x000fc400078e0203 */
[--C-:B---3--:R-:W-:Y:S02]  /*00f0*/  IMAD.IADD R3, R9, 0x1, R0.reuse ;  /* 0x0000000109037824 */ /* 0x108fe400078e0200 */
[--C-:B------:R-:W-:Y:S02]  /*0100*/  IMAD.IADD R5, R5, 0x1, R0.reuse ;  /* 0x0000000105057824 */ /* 0x100fe400078e0200 */
[--C-:B------:R-:W-:Y:S02]  /*0110*/  IMAD.IADD R13, R13, 0x1, R0.reuse ;  /* 0x000000010d0d7824 */ /* 0x100fe400078e0200 */
[----:B------:R-:W-:Y:S02]  /*0120*/  IMAD.IADD R9, R11, 0x1, R0 ;  /* 0x000000010b097824 */ /* 0x000fe400078e0200 */
[----:B----4-:R-:W-:-:S04]  /*0130*/  IMAD.WIDE R2, R3, 0x4, R6 ;  /* 0x0000000403027825 */ /* 0x010fc800078e0206 */
[--C-:B------:R-:W-:Y:S01]  /*0140*/  IMAD.WIDE R10, R5, 0x4, R6.reuse ;  /* 0x00000004050a7825 */ /* 0x100fe200078e0206 */
[----:B--2---:R-:W2:Y:S03]  /*0150*/  LDG.E R15, desc[UR8][R2.64] ;  /* 0x00000008020f7981 */ /* 0x004ea6000c1e1900 */
[--C-:B------:R-:W-:Y:S01]  /*0160*/  IMAD.WIDE R4, R13, 0x4, R6.reuse ;  /* 0x000000040d047825 */ /* 0x100fe200078e0206 */
[----:B------:R-:W3:Y:S03]  /*0170*/  LDG.E R17, desc[UR8][R2.64+0x80] ;  /* 0x0000800802117981 */ /* 0x000ee6000c1e1900 */
[----:B------:R-:W-:Y:S01]  /*0180*/  IMAD.WIDE R12, R9, 0x4, R6 ;  /* 0x00000004090c7825 */ /* 0x000fe200078e0206 */
[----:B------:R-:W4:Y:S04]  /*0190*/  LDG.E R14, desc[UR8][R10.64+0x80] ;  /* 0x000080080a0e7981 */ /* 0x000f28000c1e1900 */
[----:B------:R0:W5:Y:S04]  /*01a0*/  LDG.E R6, desc[UR8][R10.64] ;  /* 0x000000080a067981 */ /* 0x000168000c1e1900 */
[----:B------:R-:W4:Y:S04]  /*01b0*/  LDG.E R19, desc[UR8][R4.64] ;  /* 0x0000000804137981 */ /* 0x000f28000c1e1900 */
[----:B------:R-:W4:Y:S04]  /*01c0*/  LDG.E R16, desc[UR8][R12.64] ;  /* 0x000000080c107981 */ /* 0x000f28000c1e1900 */
[----:B------:R-:W4:Y:S04]  /*01d0*/  LDG.E R21, desc[UR8][R4.64+0x80] ;  /* 0x0000800804157981 */ /* 0x000f28000c1e1900 */
[----:B------:R-:W4:Y:S01]  /*01e0*/  LDG.E R18, desc[UR8][R12.64+0x80] ;  /* 0x000080080c127981 */ /* 0x000f22000c1e1900 */
[----:B------:R-:W1:Y:S01]  /*01f0*/  S2UR UR6, SR_CgaCtaId ;  /* 0x00000000000679c3 */ /* 0x000e620000008800 */
[----:B------:R-:W-:-:S02]  /*0200*/  UMOV UR4, 0x400 ;  /* 0x0000040000047882 */ /* 0x000fc40000000000 */
[----:B------:R-:W-:Y:S02]  /*0210*/  UIADD3 UR5, UPT, UPT, UR4, 0x4000, URZ ;  /* 0x0000400004057890 */ /* 0x000fe4000fffe0ff */
[----:B-1----:R-:W-:Y:S02]  /*0220*/  ULEA UR4, UR6, UR4, 0x18 ;  /* 0x0000000406047291 */ /* 0x002fe4000f8ec0ff */
[----:B------:R-:W-:-:S04]  /*0230*/  ULEA UR5, UR6, UR5, 0x18 ;  /* 0x0000000506057291 */ /* 0x000fc8000f8ec0ff */
[----:B------:R-:W-:Y:S02]  /*0240*/  LEA R9, R0, UR4, 0x2 ;  /* 0x0000000400097c11 */ /* 0x000fe4000f8e10ff */
[----:B------:R-:W-:-:S03]  /*0250*/  LEA R7, R8, UR5, 0x8 ;  /* 0x0000000508077c11 */ /* 0x000fc6000f8e40ff */
[----:B------:R-:W-:Y:S02]  /*0260*/  IMAD R8, R8, 0x100, R9 ;  /* 0x0000010008087824 */ /* 0x000fe400078e0209 */
[----:B0-----:R-:W-:-:S03]  /*0270*/  IMAD R11, R0, 0x4, R7 ;  /* 0x00000004000b7824 */ /* 0x001fc600078e0207 */
[----:B--2---:R-:W-:Y:S04]  /*0280*/  STS [R8], R15 ;  /* 0x0000000f08007388 */ /* 0x004fe80000000800 */
[----:B-----5:R-:W-:Y:S04]  /*0290*/  STS [R11], R6 ;  /* 0x000000060b007388 */ /* 0x020fe80000000800 */
[----:B---3--:R-:W-:Y:S04]  /*02a0*/  STS [R8+0x80], R17 ;  /* 0x0000801108007388 */ /* 0x008fe80000000800 */
[----:B----4-:R-:W-:Y:S04]  /*02b0*/  STS [R11+0x80], R14 ;  /* 0x0000800e0b007388 */ /* 0x010fe80000000800 */
[----:B------:R-:W-:Y:S04]  /*02c0*/  STS [R8+0x2000], R19 ;  /* 0x0020001308007388 */ /* 0x000fe80000000800 */
[----:B------:R-:W-:Y:S04]  /*02d0*/  STS [R11+0x2000], R16 ;  /* 0x002000100b007388 */ /* 0x000fe80000000800 */
[----:B------:R-:W-:Y:S04]  /*02e0*/  STS [R8+0x2080], R21 ;  /* 0x0020801508007388 */ /* 0x000fe80000000800 */
[----:B------:R-:W-:Y:S01]  /*02f0*/  STS [R11+0x2080], R18 ;  /* 0x002080120b007388 */ /* 0x000fe20000000800 */
[----:B------:R-:W-:Y:S06]  /*0300*/  BAR.SYNC.DEFER_BLOCKING 0x0 ;  /* 0x0000000000007b1d */ /* 0x000fec0000010000 */
[----:B------:R-:W-:Y:S04]  /*0310*/  LDS R0, [R7] ;  /* 0x0000000007007984 */ /* 0x000fe80000000800 */
[----:B------:R-:W-:Y:S04]  /*0320*/  LDS R13, [R9] ;  /* 0x00000000090d7984 */ /* 0x000fe80000000800 */
[----:B------:R-:W0:Y:S04]  /*0330*/  LDS R10, [R8] ;  /* 0x00000000080a7984 */ /* 0x000e280000000800 */
[----:B------:R-:W-:Y:S01]  /*0340*/  LDS R6, [R8+0x80] ;  /* 0x0000800008067984 */ /* 0x000fe20000000800 */
[----:B0-----:R-:W-:-:S05]  /*0350*/  VIADDMNMX.U32 R13, R13, R0, R10, PT ;  /* 0x000000000d0d7246 */ /* 0x001fca000380000a */
[----:B------:R-:W-:Y:S04]  /*0360*/  STS [R8], R13 ;  /* 0x0000000d08007388 */ /* 0x000fe80000000800 */
[----:B------:R-:W0:Y:S02]  /*0370*/  LDS R15, [R9+0x80] ;  /* 0x00008000090f7984 */ /* 0x000e240000000800 */
[----:B0-----:R-:W-:Y:S02]  /*0380*/  VIADDMNMX.U32 R15, R15, R0, R6, PT ;  /* 0x000000000f0f7246 */ /* 0x001fe40003800006 */
[----:B------:R-:W-:Y:S04]  /*0390*/  LDS R6, [R8+0x2000] ;  /* 0x0020000008067984 */ /* 0x000fe80000000800 */
[----:B------:R-:W-:Y:S04]  /*03a0*/  STS [R8+0x80], R15 ;  /* 0x0000800f08007388 */ /* 0x000fe80000000800 */
[----:B------:R-:W-:Y:S04]  /*03b0*/  LDS R0, [R7+0x2000] ;  /* 0x0020000007007984 */ /* 0x000fe80000000800 */
[----:B------:R-:W0:Y:S02]  /*03c0*/  LDS R11, [R9] ;  /* 0x00000000090b7984 */ /* 0x000e240000000800 */
[----:B0-----:R-:W-:-:S02]  /*03d0*/  VIADDMNMX.U32 R11, R11, R0, R6, PT ;  /* 0x000000000b0b7246 */ /* 0x001fc40003800006 */
[----:B------:R-:W-:Y:S04]  /*03e0*/  LDS R6, [R8+0x2080] ;  /* 0x0020800008067984 */ /* 0x000fe80000000800 */
[----:B------:R-:W-:Y:S04]  /*03f0*/  STS [R8+0x2000], R11 ;  /* 0x0020000b08007388 */ /* 0x000fe80000000800 */
[----:B------:R-:W0:Y:S02]  /*0400*/  LDS R17, [R9+0x80] ;  /* 0x0000800009117984 */ /* 0x000e240000000800 */
[----:B0-----:R-:W-:-:S05]  /*0410*/  VIADDMNMX.U32 R17, R17, R0, R6, PT ;  /* 0x0000000011117246 */ /* 0x001fca0003800006 */
[----:B------:R-:W-:Y:S01]  /*0420*/  STS [R8+0x2080], R17 ;  /* 0x0020801108007388 */ /* 0x000fe20000000800 */
[----:B------:R-:W-:Y:S06]  /*0430*/  BAR.SYNC.DEFER_BLOCKING 0x0 ;  /* 0x0000000000007b1d */ /* 0x000fec0000010000 */
[----:B------:R-:W-:Y:S04]  /*0440*/  LDS R0, [R7+0x4] ;  /* 0x0000040007007984 */ /* 0x000fe80000000800 */
[----:B------:R-:W-:Y:S04]  /*0450*/  LDS R13, [R9+0x100] ;  /* 0x00010000090d7984 */ /* 0x000fe80000000800 */
[----:B------:R-:W0:Y:S02]  /*0460*/  LDS R6, [R8] ;  /* 0x0000000008067984 */ /* 0x000e240000000800 */
[----:B0-----:R-:W-:-:S02]  /*0470*/  VIADDMNMX.U32 R13, R13, R0, R6, PT ;  /* 0x000000000d0d7246 */ /* 0x001fc40003800006 */
[----:B------:R-:W-:Y:S04]  /*0480*/  LDS R6, [R8+0x80] ;  /* 0x0000800008067984 */ /* 0x000fe80000000800 */
[----:B------:R-:W-:Y:S04]  /*0490*/  STS [R8], R13 ;  /* 0x0000000d08007388 */ /* 0x000fe80000000800 */
[----:B------:R-:W0:Y:S02]  /*04a0*/  LDS R11, [R9+0x180] ;  /* 0x00018000090b7984 */ /* 0x000e240000000800 */
[----:B0-----:R-:W-:-:S02]  /*04b0*/  VIADDMNMX.U32 R11, R11, R0, R6, PT ;  /* 0x000000000b0b7246 */ /* 0x001fc40003800006 */
[----:B------:R-:W-:Y:S04]  /*04c0*/  LDS R6, [R8+0x2000] ;  /* 0x0020000008067984 */ /* 0x000fe80000000800 */
[----:B------:R-:W-:Y:S04]  /*04d0*/  STS [R8+0x80], R11 ;  /* 0x0000800b08007388 */ /* 0x000fe80000000800 */
[----:B------:R-:W-:Y:S04]  /*04e0*/  LDS R0, [R7+0x2004] ;  /* 0x0020040007007984 */ /* 0x000fe80000000800 */
[----:B------:R-:W0:Y:S02]  /*04f0*/  LDS R15, [R9+0x100] ;  /* 0x00010000090f7984 */ /* 0x000e240000000800 */
        /* <DEDUP_REMOVED lines=1181> */
[----:B------:R-:W0:Y:S04]  /*4ed0*/  LDS R17, [R9+0x3f80] ;  /* 0x003f800009117984 */ /* 0x000e280000000800 */
[----:B------:R-:W-:Y:S04]  /*4ee0*/  STG.E desc[UR8][R2.64], R11 ;  /* 0x0000000b02007986 */ /* 0x000fe8000c101908 */
[----:B------:R-:W-:Y:S04]  /*4ef0*/  STG.E desc[UR8][R2.64+0x80], R13 ;  /* 0x0000800d02007986 */ /* 0x000fe8000c101908 */
[----:B------:R-:W-:Y:S01]  /*4f00*/  STG.E desc[UR8][R4.64], R15 ;  /* 0x0000000f04007986 */ /* 0x000fe2000c101908 */
[----:B0-----:R-:W-:-:S05]  /*4f10*/  VIADDMNMX.U32 R17, R17, R0, R6, PT ;  /* 0x0000000011117246 */ /* 0x001fca0003800006 */
[----:B------:R-:W-:Y:S04]  /*4f20*/  STG.E desc[UR8][R4.64+0x80], R17 ;  /* 0x0000801104007986 */ /* 0x000fe8000c101908 */
[----:B------:R-:W-:Y:S01]  /*4f30*/  STS [R8+0x2080], R17 ;  /* 0x0020801108007388 */ /* 0x000fe20000000800 */
[----:B------:R-:W-:Y:S05]  /*4f40*/  EXIT ;  /* 0x000000000000794d */ /* 0x000fea0003800000 */
.L_x_1:
        /* <DEDUP_REMOVED lines=11> */
.L_x_5:


//--------------------- .text._Z19block_FW_phase2_rowiiPj --------------------------
	.section	.text._Z19block_FW_phase2_rowiiPj,"ax",@progbits
	.align	128
        .global         _Z19block_FW_phase2_rowiiPj
        .type           _Z19block_FW_phase2_rowiiPj,@function
        .size           _Z19block_FW_phase2_rowiiPj,(.L_x_6 - _Z19block_FW_phase2_rowiiPj)
        .other          _Z19block_FW_phase2_rowiiPj,@"STO_CUDA_ENTRY STV_DEFAULT"
_Z19block_FW_phase2_rowiiPj:
.text._Z19block_FW_phase2_rowiiPj:
[----:B------:R-:W-:Y:S01]  /*0000*/  LDC R1, c[0x0][0x37c] ;  /* 0x0000df00ff017b82 */ /* 0x000fe20000000800 */
[----:B------:R-:W0:Y:S07]  /*0010*/  S2R R5, SR_CTAID.X ;  /* 0x0000000000057919 */ /* 0x000e2e0000002500 */
[----:B------:R-:W1:Y:S01]  /*0020*/  LDC.64 R14, c[0x0][0x380] ;  /* 0x0000e000ff0e7b82 */ /* 0x000e620000000a00 */
[----:B------:R-:W2:Y:S01]  /*0030*/  LDCU.64 UR8, c[0x0][0x358] ;  /* 0x00006b00ff0877ac */ /* 0x000ea20008000a00 */
[----:B------:R-:W0:Y:S01]  /*0040*/  S2R R0, SR_TID.Y ;  /* 0x0000000000007919 */ /* 0x000e220000002200 */
[----:B------:R-:W3:Y:S05]  /*0050*/  S2R R8, SR_TID.X ;  /* 0x0000000000087919 */ /* 0x000eea0000002100 */
[----:B------:R-:W4:Y:S01]  /*0060*/  LDC.64 R6, c[0x0][0x388] ;  /* 0x0000e200ff067b82 */ /* 0x000f220000000a00 */
[----:B-1----:R-:W-:-:S02]  /*0070*/  IMAD.SHL.U32 R3, R15, 0x40, RZ ;  /* 0x000000400f037824 */ /* 0x002fc400078e00ff */
[--C-:B0-----:R-:W-:Y:S02]  /*0080*/  IMAD R2, R5, 0x40, R0.reuse ;  /* 0x0000004005027824 */ /* 0x101fe400078e0200 */
[----:B------:R-:W-:Y:S02]  /*0090*/  IMAD.IADD R4, R3, 0x1, R0 ;  /* 0x0000000103047824 */ /* 0x000fe400078e0200 */
[----:B------:R-:W-:Y:S02]  /*00a0*/  VIADD R10, R2, 0x20 ;  /* 0x00000020020a7836 */ /* 0x000fe40000000000 */
[----:B------:R-:W-:Y:S02]  /*00b0*/  VIADD R12, R4, 0x20 ;  /* 0x00000020040c7836 */ /* 0x000fe40000000000 */
[-CC-:B------:R-:W-:Y:S02]  /*00c0*/  IMAD R5, R2, R14.reuse, R3.reuse ;  /* 0x0000000e02057224 */ /* 0x180fe400078e0203 */
[----:B------:R-:W-:-:S02]  /*00d0*/  IMAD R9, R4, R14, R3 ;  /* 0x0000000e04097224 */ /* 0x000fc400078e0203 */
[-CC-:B------:R-:W-:Y:S02]  /*00e0*/  IMAD R11, R10, R14.reuse, R3.reuse ;  /* 0x0000000e0a0b7224 */ /* 0x180fe400078e0203 */
[----:B------:R-:W-:Y:S02]  /*00f0*/  IMAD R13, R12, R14, R3 ;  /* 0x0000000e0c0d7224 */ /* 0x000fe400078e0203 */
[--C-:B---3--:R-:W-:Y:S02]  /*0100*/  IMAD.IADD R3, R5, 0x1, R8.reuse ;  /* 0x0000000105037824 */ /* 0x108fe400078e0208 */
[--C-:B------:R-:W-:Y:S02]  /*0110*/  IMAD.IADD R9, R9, 0x1, R8.reuse ;  /* 0x0000000109097824 */ /* 0x100fe400078e0208 */
[----:B------:R-:W-:Y:S02]  /*0120*/  IMAD.IADD R5, R11, 0x1, R8 ;  /* 0x000000010b057824 */ /* 0x000fe400078e0208 */
[----:B----4-:R-:W-:-:S04]  /*0130*/  IMAD.WIDE R2, R3, 0x4, R6 ;  /* 0x0000000403027825 */ /* 0x010fc800078e0206 */
[----:B------:R-:W-:Y:S01]  /*0140*/  IMAD.IADD R13, R13, 0x1, R8 ;  /* 0x000000010d0d7824 */ /* 0x000fe200078e0208 */
[----:B--2---:R-:W2:Y:S01]  /*0150*/  LDG.E R15, desc[UR8][R2.64] ;  /* 0x00000008020f7981 */ /* 0x004ea2000c1e1900 */
[----:B------:R-:W-:-:S03]  /*0160*/  IMAD.WIDE R10, R9, 0x4, R6 ;  /* 0x00000004090a7825 */ /* 0x000fc600078e0206 */
[----:B------:R-:W3:Y:S01]  /*0170*/  LDG.E R17, desc[UR8][R2.64+0x80] ;  /* 0x0000800802117981 */ /* 0x000ee2000c1e1900 */
[----:B------:R-:W-:-:S03]  /*0180*/  IMAD.WIDE R4, R5, 0x4, R6 ;  /* 0x0000000405047825 */ /* 0x000fc600078e0206 */
[----:B------:R-:W4:Y:S01]  /*0190*/  LDG.E R14, desc[UR8][R10.64+0x80] ;  /* 0x000080080a0e7981 */ /* 0x000f22000c1e1900 */
[----:B------:R-:W-:-:S03]  /*01a0*/  IMAD.WIDE R12, R13, 0x4, R6 ;  /* 0x000000040d0c7825 */ /* 0x000fc600078e0206 */
        /* <DEDUP_REMOVED lines=29> */
[----:B------:R-:W-:Y:S04]  /*0380*/  LDS R0, [R9] ;  /* 0x0000000009007984 */ /* 0x000fe80000000800 */
[----:B------:R-:W0:Y:S02]  /*0390*/  LDS R17, [R7+0x80] ;  /* 0x0000800007117984 */ /* 0x000e240000000800 */
[----:B0-----:R-:W-:-:S02]  /*03a0*/  VIADDMNMX.U32 R19, R17, R0, R6, PT ;  /* 0x0000000011137246 */ /* 0x001fc40003800006 */
[----:B------:R-:W-:Y:S04]  /*03b0*/  LDS R6, [R8+0x2000] ;  /* 0x0020000008067984 */ /* 0x000fe80000000800 */
[----:B------:R-:W-:Y:S04]  /*03c0*/  STS [R8+0x80], R19 ;  /* 0x0000801308007388 */ /* 0x000fe80000000800 */
        /* <DEDUP_REMOVED lines=14> */
[----:B------:R-:W-:Y:S04]  /*04b0*/  LDS R0, [R9+0x4] ;  /* 0x0000040009007984 */ /* 0x000fe80000000800 */
        /* <DEDUP_REMOVED lines=1194> */
.L_x_2:
        /* <DEDUP_REMOVED lines=10> */
.L_x_6:


//--------------------- .text._Z15block_FW_phase1iiPj --------------------------
	.section	.text._Z15block_FW_phase1iiPj,"ax",@progbits
	.align	128
        .global         _Z15block_FW_phase1iiPj
        .type           _Z15block_FW_phase1iiPj,@function
        .size           _Z15block_FW_phase1iiPj,(.L_x_7 - _Z15block_FW_phase1iiPj)
        .other          _Z15block_FW_phase1iiPj,@"STO_CUDA_ENTRY STV_DEFAULT"
_Z15block_FW_phase1iiPj:
.text._Z15block_FW_phase1iiPj:
[----:B------:R-:W-:Y:S01]  /*0000*/  LDC R1, c[0x0][0x37c] ;  /* 0x0000df00ff017b82 */ /* 0x000fe20000000800 */
[----:B------:R-:W0:Y:S07]  /*0010*/  S2R R6, SR_TID.Y ;  /* 0x0000000000067919 */ /* 0x000e2e0000002200 */
[----:B------:R-:W1:Y:S01]  /*0020*/  LDC.64 R8, c[0x0][0x380] ;  /* 0x0000e000ff087b82 */ /* 0x000e620000000a00 */
[----:B------:R-:W2:Y:S01]  /*0030*/  LDCU.64 UR6, c[0x0][0x358] ;  /* 0x00006b00ff0677ac */ /* 0x000ea20008000a00 */
[----:B------:R-:W3:Y:S06]  /*0040*/  S2R R17, SR_TID.X ;  /* 0x0000000000117919 */ /* 0x000eec0000002100 */
[----:B------:R-:W4:Y:S01]  /*0050*/  LDC.64 R4, c[0x0][0x388] ;  /* 0x0000e200ff047b82 */ /* 0x000f220000000a00 */
[----:B-1----:R-:W-:-:S04]  /*0060*/  IMAD.SHL.U32 R3, R9, 0x40, RZ ;  /* 0x0000004009037824 */ /* 0x002fc800078e00ff */
[----:B0-----:R-:W-:-:S04]  /*0070*/  IMAD.IADD R0, R3, 0x1, R6 ;  /* 0x0000000103007824 */ /* 0x001fc800078e0206 */
[C---:B------:R-:W-:Y:S02]  /*0080*/  VIADD R2, R0.reuse, 0x20 ;  /* 0x0000002000027836 */ /* 0x040fe40000000000 */
[-CC-:B------:R-:W-:Y:S02]  /*0090*/  IMAD R0, R0, R8.reuse, R3.reuse ;  /* 0x0000000800007224 */ /* 0x180fe400078e0203 */
[----:B------:R-:W-:Y:S02]  /*00a0*/  IMAD R2, R2, R8, R3 ;  /* 0x0000000802027224 */ /* 0x000fe400078e0203 */
[--C-:B---3--:R-:W-:Y:S02]  /*00b0*/  IMAD.IADD R3, R0, 0x1, R17.reuse ;  /* 0x0000000100037824 */ /* 0x108fe400078e0211 */
[----:B------:R-:W-:Y:S02]  /*00c0*/  IMAD.IADD R7, R2, 0x1, R17 ;  /* 0x0000000102077824 */ /* 0x000fe400078e0211 */
[----:B----4-:R-:W-:-:S04]  /*00d0*/  IMAD.WIDE R2, R3, 0x4, R4 ;  /* 0x0000000403027825 */ /* 0x010fc800078e0204 */
[----:B------:R-:W-:Y:S01]  /*00e0*/  IMAD.WIDE R4, R7, 0x4, R4 ;  /* 0x0000000407047825 */ /* 0x000fe200078e0204 */
[----:B--2---:R-:W2:Y:S04]  /*00f0*/  LDG.E R9, desc[UR6][R2.64] ;  /* 0x0000000602097981 */ /* 0x004ea8000c1e1900 */
[----:B------:R-:W3:Y:S04]  /*0100*/  LDG.E R11, desc[UR6][R2.64+0x80] ;  /* 0x00008006020b7981 */ /* 0x000ee8000c1e1900 */
[----:B------:R-:W4:Y:S04]  /*0110*/  LDG.E R13, desc[UR6][R4.64] ;  /* 0x00000006040d7981 */ /* 0x000f28000c1e1900 */
[----:B------:R-:W5:Y:S01]  /*0120*/  LDG.E R15, desc[UR6][R4.64+0x80] ;  /* 0x00008006040f7981 */ /* 0x000f62000c1e1900 */
[----:B------:R-:W0:Y:S01]  /*0130*/  S2UR UR5, SR_CgaCtaId ;  /* 0x00000000000579c3 */ /* 0x000e220000008800 */
[----:B------:R-:W-:-:S02]  /*0140*/  UMOV UR4, 0x400 ;  /* 0x0000040000047882 */ /* 0x000fc40000000000 */
[----:B0-----:R-:W-:-:S06]  /*0150*/  ULEA UR4, UR5, UR4, 0x18 ;  /* 0x0000000405047291 */ /* 0x001fcc000f8ec0ff */
[----:B------:R-:W-:Y:S02]  /*0160*/  LEA R6, R6, UR4, 0x8 ;  /* 0x0000000406067c11 */ /* 0x000fe4000f8e40ff */
[----:B------:R-:W-:-:S03]  /*0170*/  LEA R7, R17, UR4, 0x2 ;  /* 0x0000000411077c11 */ /* 0x000fc6000f8e10ff */
[----:B------:R-:W-:-:S05]  /*0180*/  IMAD R0, R17, 0x4, R6 ;  /* 0x0000000411007824 */ /* 0x000fca00078e0206 */
[----:B--2---:R-:W-:Y:S04]  /*0190*/  STS [R0], R9 ;  /* 0x0000000900007388 */ /* 0x004fe80000000800 */
[----:B---3--:R-:W-:Y:S04]  /*01a0*/  STS [R0+0x80], R11 ;  /* 0x0000800b00007388 */ /* 0x008fe80000000800 */
[----:B----4-:R-:W-:Y:S04]  /*01b0*/  STS [R0+0x2000], R13 ;  /* 0x0020000d00007388 */ /* 0x010fe80000000800 */
[----:B-----5:R-:W-:Y:S01]  /*01c0*/  STS [R0+0x2080], R15 ;  /* 0x0020800f00007388 */ /* 0x020fe20000000800 */
[----:B------:R-:W-:Y:S06]  /*01d0*/  BAR.SYNC.DEFER_BLOCKING 0x0 ;  /* 0x0000000000007b1d */ /* 0x000fec0000010000 */
[----:B------:R-:W-:Y:S04]  /*01e0*/  LDS R8, [R6] ;  /* 0x0000000006087984 */ /* 0x000fe80000000800 */
[----:B------:R-:W-:Y:S04]  /*01f0*/  LDS R17, [R7] ;  /* 0x0000000007117984 */ /* 0x000fe80000000800 */
[----:B------:R-:W0:Y:S02]  /*0200*/  LDS R10, [R0] ;  /* 0x00000000000a7984 */ /* 0x000e240000000800 */
[----:B0-----:R-:W-:-:S02]  /*0210*/  VIADDMNMX.U32 R17, R17, R8, R10, PT ;  /* 0x0000000811117246 */ /* 0x001fc4000380000a */
[----:B------:R-:W-:Y:S04]  /*0220*/  LDS R10, [R0+0x80] ;  /* 0x00008000000a7984 */ /* 0x000fe80000000800 */
[----:B------:R-:W-:Y:S04]  /*0230*/  STS [R0], R17 ;  /* 0x0000001100007388 */ /* 0x000fe80000000800 */
[----:B------:R-:W-:Y:S04]  /*0240*/  LDS R8, [R6] ;  /* 0x0000000006087984 */ /* 0x000fe80000000800 */
[----:B------:R-:W0:Y:S02]  /*0250*/  LDS R9, [R7+0x80] ;  /* 0x0000800007097984 */ /* 0x000e240000000800 */
[----:B0-----:R-:W-:-:S02]  /*0260*/  VIADDMNMX.U32 R9, R9, R8, R10, PT ;  /* 0x0000000809097246 */ /* 0x001fc4000380000a */
[----:B------:R-:W-:Y:S04]  /*0270*/  LDS R10, [R0+0x2000] ;  /* 0x00200000000a7984 */ /* 0x000fe80000000800 */
[----:B------:R-:W-:Y:S04]  /*0280*/  STS [R0+0x80], R9 ;  /* 0x0000800900007388 */ /* 0x000fe80000000800 */
[----:B------:R-:W-:Y:S04]  /*0290*/  LDS R8, [R6+0x2000] ;  /* 0x0020000006087984 */ /* 0x000fe80000000800 */
[----:B------:R-:W0:Y:S02]  /*02a0*/  LDS R11, [R7] ;  /* 0x00000000070b7984 */ /* 0x000e240000000800 */
[----:B0-----:R-:W-:-:S02]  /*02b0*/  VIADDMNMX.U32 R11, R11, R8, R10, PT ;  /* 0x000000080b0b7246 */ /* 0x001fc4000380000a */
[----:B------:R-:W-:Y:S04]  /*02c0*/  LDS R10, [R0+0x2080] ;  /* 0x00208000000a7984 */ /* 0x000fe80000000800 */
[----:B------:R-:W-:Y:S04]  /*02d0*/  STS [R0+0x2000], R11 ;  /* 0x0020000b00007388 */ /* 0x000fe80000000800 */
[----:B------:R-:W-:Y:S04]  /*02e0*/  LDS R8, [R6+0x2000] ;  /* 0x0020000006087984 */ /* 0x000fe80000000800 */
        /* <DEDUP_REMOVED lines=1313> */
[----:B------:R-:W0:Y:S04]  /*5500*/  LDS R9, [R7+0x3f80] ;  /* 0x003f800007097984 */ /* 0x000e280000000800 */
[----:B------:R-:W-:Y:S01]  /*5510*/  STG.E desc[UR6][R2.64], R13 ;  /* 0x0000000d02007986 */ /* 0x000fe2000c101906 */
[----:B0-----:R-:W-:-:S03]  /*5520*/  VIADDMNMX.U32 R9, R9, R8, R10, PT ;  /* 0x0000000809097246 */ /* 0x001fc6000380000a */
[----:B------:R-:W-:Y:S04]  /*5530*/  LDS R10, [R0+0x2000] ;  /* 0x00200000000a7984 */ /* 0x000fe80000000800 */
[----:B------:R-:W-:Y:S04]  /*5540*/  STS [R0+0x80], R9 ;  /* 0x0000800900007388 */ /* 0x000fe80000000800 */
        /* <DEDUP_REMOVED lines=9> */
[----:B0-----:R-:W-:-:S05]  /*55e0*/  VIADDMNMX.U32 R15, R15, R8, R10, PT ;  /* 0x000000080f0f7246 */ /* 0x001fca000380000a */
[----:B------:R-:W-:Y:S04]  /*55f0*/  STG.E desc[UR6][R4.64+0x80], R15 ;  /* 0x0000800f04007986 */ /* 0x000fe8000c101906 */
[----:B------:R-:W-:Y:S01]  /*5600*/  STS [R0+0x2080], R15 ;  /* 0x0020800f00007388 */ /* 0x000fe20000000800 */
[----:B------:R-:W-:Y:S05]  /*5610*/  EXIT ;  /* 0x000000000000794d */ /* 0x000fea0003800000 */
.L_x_3:
        /* <DEDUP_REMOVED lines=14> */
.L_x_7:


//--------------------- .nv.shared._Z15block_FW_phase3iiiiPj --------------------------
	.section	.nv.shared._Z15block_FW_phase3iiiiPj,"aw",@nobits
	.sectionflags	@""
	.align	4
.nv.shared._Z15block_FW_phase3iiiiPj:
	.zero		50176


//--------------------- .nv.shared.reserved.0     --------------------------
	.section	.nv.shared.reserved.0,"aw",@nobits
	.weak		__nv_reservedSMEM_offset_0_alias
	.size		__nv_reservedSMEM_offset_0_alias, 0, 64
	.other		__nv_reservedSMEM_offset_0_alias,@"STO_CUDA_RESERVED_SHARED STV_DEFAULT"
__nv_reservedSMEM_offset_0_alias:
	.zero		0
	.zero		64


//--------------------- .nv.shared._Z22block_FW_phase2_columniiPj --------------------------
	.section	.nv.shared._Z22block_FW_phase2_columniiPj,"aw",@nobits
	.sectionflags	@""
	.align	4
.nv.shared._Z22block_FW_phase2_columniiPj:
	.zero		33792


//--------------------- .nv.shared._Z19block_FW_phase2_rowiiPj --------------------------
	.section	.nv.shared._Z19block_FW_phase2_rowiiPj,"aw",@nobits
	.sectionflags	@""
	.align	4
.nv.shared._Z19block_FW_phase2_rowiiPj:
	.zero		33792


//--------------------- .nv.shared._Z15block_FW_phase1iiPj --------------------------
	.section	.nv.shared._Z15block_FW_phase1iiPj,"aw",@nobits
	.sectionflags	@""
	.align	4
.nv.shared._Z15block_FW_phase1iiPj:
	.zero		17408


//--------------------- .nv.constant0._Z15block_FW_phase3iiiiPj --------------------------
	.section	.nv.constant0._Z15block_FW_phase3iiiiPj,"a",@progbits
	.sectionflags	@""
	.align	4
.nv.constant0._Z15block_FW_phase3iiiiPj:
	.zero		920


//--------------------- .nv.constant0._Z22block_FW_phase2_columniiPj --------------------------
	.section	.nv.constant0._Z22block_FW_phase2_columniiPj,"a",@progbits
	.sectionflags	@""
	.align	4
.nv.constant0._Z22block_FW_phase2_columniiPj:
	.zero		912


//--------------------- .nv.constant0._Z19block_FW_phase2_rowiiPj --------------------------
	.section	.nv.constant0._Z19block_FW_phase2_rowiiPj,"a",@progbits
	.sectionflags	@""
	.align	4
.nv.constant0._Z19block_FW_phase2_rowiiPj:
	.zero		912


//--------------------- .nv.constant0._Z15block_FW_phase1iiPj --------------------------
	.section	.nv.constant0._Z15block_FW_phase1iiPj,"a",@progbits
	.sectionflags	@""
	.align	4
.nv.constant0._Z15block_FW_phase1iiPj:
	.zero		912


//--------------------- SYMBOLS --------------------------

	.type		.nv.reservedSmem.offset0,@object
	.size		.nv.reservedSmem.offset0,0x4
	.type		.nv.reservedSmem.cap,@object
	.size		.nv.reservedSmem.cap,0x4
